def matmul_kernel(
    a_ptr,
    b_ptr,
    c_ptr,
    M,
    N,
    K,
    stride_am,
    stride_ak,
    stride_bk,
    stride_bn,
    stride_cm,
    stride_cn,
    BLOCK_M: tl.constexpr,
    BLOCK_N: tl.constexpr,
    BLOCK_K: tl.constexpr,
    GROUP_M: tl.constexpr,
):
    pid = tl.program_id(axis=0)
    num_pid_m = tl.cdiv(M, BLOCK_M)
    num_pid_n = tl.cdiv(N, BLOCK_N)
    num_pid_in_group = GROUP_M * num_pid_n
    group_id = pid // num_pid_in_group
    first_pid_m = group_id * GROUP_M
    group_size_m = min(num_pid_m - first_pid_m, GROUP_M)
    pid_m = first_pid_m + ((pid % num_pid_in_group) % group_size_m)
    pid_n = (pid % num_pid_in_group) // group_size_m

    offs_am = (pid_m * BLOCK_M + tl.arange(0, BLOCK_M)) % M
    offs_bn = (pid_n * BLOCK_N + tl.arange(0, BLOCK_N)) % N
    offs_k = tl.arange(0, BLOCK_K)
    a_ptrs = a_ptr + offs_am[:, None] * stride_am + offs_k[None, :] * stride_ak
    b_ptrs = b_ptr + offs_k[:, None] * stride_bk + offs_bn[None, :] * stride_bn

    acc = tl.zeros((BLOCK_M, BLOCK_N), dtype=tl.float32)
    for kk in range(0, tl.cdiv(K, BLOCK_K)):
        a = tl.load(a_ptrs, mask=offs_k[None, :] < K - kk * BLOCK_K, other=0.0)
        b = tl.load(b_ptrs, mask=offs_k[:, None] < K - kk * BLOCK_K, other=0.0)
        acc = tl.dot(a, b, acc)
        a_ptrs += BLOCK_K * stride_ak
        b_ptrs += BLOCK_K * stride_bk

    c = acc.to(c_ptr.dtype.element_ty)
    offs_cm = pid_m * BLOCK_M + tl.arange(0, BLOCK_M)
    offs_cn = pid_n * BLOCK_N + tl.arange(0, BLOCK_N)
    c_ptrs = c_ptr + offs_cm[:, None] * stride_cm + offs_cn[None, :] * stride_cn
    mask = (offs_cm[:, None] < M) & (offs_cn[None, :] < N)
    tl.store(c_ptrs, c, mask=mask)

# config = {"BLOCK_K": 32, "BLOCK_M": 64, "BLOCK_N": 128, "GROUP_M": 8, "arch": "sm_90", "dtype": "fp32", "num_ctas": 1, "num_stages": 3, "num_warps": 8}
# arch = sm_90


// ===== COMPILED SASS (sm_90a) =====

	.target	sm_90a

	.elftype	@"ET_EXEC"


//--------------------- .note.nv.tkinfo           --------------------------
	.section	.note.nv.tkinfo,"",@"SHT_NOTE"
	.sectionflags	@"SHF_NOTE_NV_TKINFO"
	.tkinfo
        /*0018*/ 	.word	0x00000002
        /*0030*/ 	.string	""
        /*0030*/ 	.string	"ptxas"
        /*0030*/ 	.string	"Cuda compilation tools, release 13.0, V13.0.88"
        /*0030*/ 	.string	"Build cuda_13.0.r13.0/compiler.36424714_0"
        /*0030*/ 	.string	"-v  -suppress-debug-info  -lineinfo  -arch sm_90a "



//--------------------- .note.nv.cuinfo           --------------------------
	.section	.note.nv.cuinfo,"",@"SHT_NOTE"
	.sectionflags	@"SHF_NOTE_NV_CUINFO"
        /*0018*/ 	.short	0x0002
        /*001a*/ 	.short	0x005a
        /*001c*/ 	.short	0x0082
	.zero		2


//--------------------- .nv.info                  --------------------------
	.section	.nv.info,"",@"SHT_CUDA_INFO"
	.align	4


	//----- nvinfo : EIATTR_REGCOUNT
	.align		4
        /*0000*/ 	.byte	0x04, 0x2f
        /*0002*/ 	.short	(.L_1 - .L_0)
	.align		4
.L_0:
        /*0004*/ 	.word	index@(matmul_kernel)
        /*0008*/ 	.word	0x00000082


	//----- nvinfo : EIATTR_FRAME_SIZE
	.align		4
.L_1:
        /*000c*/ 	.byte	0x04, 0x11
        /*000e*/ 	.short	(.L_3 - .L_2)
	.align		4
.L_2:
        /*0010*/ 	.word	index@(matmul_kernel)
        /*0014*/ 	.word	0x00000000


	//----- nvinfo : EIATTR_MIN_STACK_SIZE
	.align		4
.L_3:
        /*0018*/ 	.byte	0x04, 0x12
        /*001a*/ 	.short	(.L_5 - .L_4)
	.align		4
.L_4:
        /*001c*/ 	.word	index@(matmul_kernel)
        /*0020*/ 	.word	0x00000000
.L_5:


//--------------------- .nv.compat                --------------------------
	.section	.nv.compat,"",@"SHT_CUDA_COMPAT_INFO"
	.align	4
        /*0000*/ 	.byte	0x02, 0x09, 0x01, 0x00, 0x02, 0x02, 0x04, 0x00, 0x02, 0x05, 0x05, 0x00, 0x03, 0x07, 0x01, 0x01
        /*0010*/ 	.byte	0x02, 0x03, 0x00, 0x00, 0x02, 0x06, 0x01, 0x00, 0x04, 0x0b, 0x08, 0x00, 0x00, 0x00, 0x00, 0x00
        /*0020*/ 	.byte	0x00, 0x00, 0x00, 0x00


//--------------------- .nv.info.matmul_kernel    --------------------------
	.section	.nv.info.matmul_kernel,"",@"SHT_CUDA_INFO"
	.sectionflags	@""
	.align	4


	//----- nvinfo : EIATTR_CUDA_API_VERSION
	.align		4
        /*0000*/ 	.byte	0x04, 0x37
        /*0002*/ 	.short	(.L_7 - .L_6)
.L_6:
        /*0004*/ 	.word	0x00000082


	//----- nvinfo : EIATTR_KPARAM_INFO
	.align		4
.L_7:
        /*0008*/ 	.byte	0x04, 0x17
        /*000a*/ 	.short	(.L_9 - .L_8)
.L_8:
        /*000c*/ 	.word	0x00000000
        /*0010*/ 	.short	0x000d
        /*0012*/ 	.short	0x0048
        /*0014*/ 	.byte	0x00, 0xf4, 0x21, 0x00


	//----- nvinfo : EIATTR_KPARAM_INFO
	.align		4
.L_9:
        /*0018*/ 	.byte	0x04, 0x17
        /*001a*/ 	.short	(.L_11 - .L_10)
.L_10:
        /*001c*/ 	.word	0x00000000
        /*0020*/ 	.short	0x000c
        /*0022*/ 	.short	0x0040
        /*0024*/ 	.byte	0x00, 0xf4, 0x21, 0x00


	//----- nvinfo : EIATTR_KPARAM_INFO
	.align		4
.L_11:
        /*0028*/ 	.byte	0x04, 0x17
        /*002a*/ 	.short	(.L_13 - .L_12)
.L_12:
        /*002c*/ 	.word	0x00000000
        /*0030*/ 	.short	0x000b
        /*0032*/ 	.short	0x0038
        /*0034*/ 	.byte	0x00, 0xf0, 0x11, 0x00


	//----- nvinfo : EIATTR_KPARAM_INFO
	.align		4
.L_13:
        /*0038*/ 	.byte	0x04, 0x17
        /*003a*/ 	.short	(.L_15 - .L_14)
.L_14:
        /*003c*/ 	.word	0x00000000
        /*0040*/ 	.short	0x000a
        /*0042*/ 	.short	0x0034
        /*0044*/ 	.byte	0x00, 0xf0, 0x11, 0x00


	//----- nvinfo : EIATTR_KPARAM_INFO
	.align		4
.L_15:
        /*0048*/ 	.byte	0x04, 0x17
        /*004a*/ 	.short	(.L_17 - .L_16)
.L_16:
        /*004c*/ 	.word	0x00000000
        /*0050*/ 	.short	0x0009
        /*0052*/ 	.short	0x0030
        /*0054*/ 	.byte	0x00, 0xf0, 0x11, 0x00


	//----- nvinfo : EIATTR_KPARAM_INFO
	.align		4
.L_17:
        /*0058*/ 	.byte	0x04, 0x17
        /*005a*/ 	.short	(.L_19 - .L_18)
.L_18:
        /*005c*/ 	.word	0x00000000
        /*0060*/ 	.short	0x0008
        /*0062*/ 	.short	0x002c
        /*0064*/ 	.byte	0x00, 0xf0, 0x11, 0x00


	//----- nvinfo : EIATTR_KPARAM_INFO
	.align		4
.L_19:
        /*0068*/ 	.byte	0x04, 0x17
        /*006a*/ 	.short	(.L_21 - .L_20)
.L_20:
        /*006c*/ 	.word	0x00000000
        /*0070*/ 	.short	0x0007
        /*0072*/ 	.short	0x0028
        /*0074*/ 	.byte	0x00, 0xf0, 0x11, 0x00


	//----- nvinfo : EIATTR_KPARAM_INFO
	.align		4
.L_21:
        /*0078*/ 	.byte	0x04, 0x17
        /*007a*/ 	.short	(.L_23 - .L_22)
.L_22:
        /*007c*/ 	.word	0x00000000
        /*0080*/ 	.short	0x0006
        /*0082*/ 	.short	0x0024
        /*0084*/ 	.byte	0x00, 0xf0, 0x11, 0x00


	//----- nvinfo : EIATTR_KPARAM_INFO
	.align		4
.L_23:
        /*0088*/ 	.byte	0x04, 0x17
        /*008a*/ 	.short	(.L_25 - .L_24)
.L_24:
        /*008c*/ 	.word	0x00000000
        /*0090*/ 	.short	0x0005
        /*0092*/ 	.short	0x0020
        /*0094*/ 	.byte	0x00, 0xf0, 0x11, 0x00


	//----- nvinfo : EIATTR_KPARAM_INFO
	.align		4
.L_25:
        /*0098*/ 	.byte	0x04, 0x17
        /*009a*/ 	.short	(.L_27 - .L_26)
.L_26:
        /*009c*/ 	.word	0x00000000
        /*00a0*/ 	.short	0x0004
        /*00a2*/ 	.short	0x001c
        /*00a4*/ 	.byte	0x00, 0xf0, 0x11, 0x00


	//----- nvinfo : EIATTR_KPARAM_INFO
	.align		4
.L_27:
        /*00a8*/ 	.byte	0x04, 0x17
        /*00aa*/ 	.short	(.L_29 - .L_28)
.L_28:
        /*00ac*/ 	.word	0x00000000
        /*00b0*/ 	.short	0x0003
        /*00b2*/ 	.short	0x0018
        /*00b4*/ 	.byte	0x00, 0xf0, 0x11, 0x00


	//----- nvinfo : EIATTR_KPARAM_INFO
	.align		4
.L_29:
        /*00b8*/ 	.byte	0x04, 0x17
        /*00ba*/ 	.short	(.L_31 - .L_30)
.L_30:
        /*00bc*/ 	.word	0x00000000
        /*00c0*/ 	.short	0x0002
        /*00c2*/ 	.short	0x0010
        /*00c4*/ 	.byte	0x00, 0xf4, 0x21, 0x00


	//----- nvinfo : EIATTR_KPARAM_INFO
	.align		4
.L_31:
        /*00c8*/ 	.byte	0x04, 0x17
        /*00ca*/ 	.short	(.L_33 - .L_32)
.L_32:
        /*00cc*/ 	.word	0x00000000
        /*00d0*/ 	.short	0x0001
        /*00d2*/ 	.short	0x0008
        /*00d4*/ 	.byte	0x00, 0xf4, 0x21, 0x00


	//----- nvinfo : EIATTR_KPARAM_INFO
	.align		4
.L_33:
        /*00d8*/ 	.byte	0x04, 0x17
        /*00da*/ 	.short	(.L_35 - .L_34)
.L_34:
        /*00dc*/ 	.word	0x00000000
        /*00e0*/ 	.short	0x0000
        /*00e2*/ 	.short	0x0000
        /*00e4*/ 	.byte	0x00, 0xf4, 0x21, 0x00


	//----- nvinfo : EIATTR_SPARSE_MMA_MASK
	.align		4
.L_35:
        /*00e8*/ 	.byte	0x03, 0x50
        /*00ea*/ 	.short	0x0000


	//----- nvinfo : EIATTR_MAXREG_COUNT
	.align		4
        /*00ec*/ 	.byte	0x03, 0x1b
        /*00ee*/ 	.short	0x00ff


	//----- nvinfo : EIATTR_NUM_BARRIERS
	.align		4
        /*00f0*/ 	.byte	0x02, 0x4c
        /*00f2*/ 	.byte	0x01
	.zero		1


	//----- nvinfo : EIATTR_MERCURY_ISA_VERSION
	.align		4
        /*00f4*/ 	.byte	0x03, 0x5f
        /*00f6*/ 	.short	0x0101


	//----- nvinfo : EIATTR_EXIT_INSTR_OFFSETS
	.align		4
        /*00f8*/ 	.byte	0x04, 0x1c
        /*00fa*/ 	.short	(.L_37 - .L_36)


	//   ....[0]....
.L_36:
        /*00fc*/ 	.word	0x00004bc0


	//   ....[1]....
        /*0100*/ 	.word	0x00004be0


	//----- nvinfo : EIATTR_REQNTID
	.align		4
.L_37:
        /*0104*/ 	.byte	0x04, 0x10
        /*0106*/ 	.short	(.L_39 - .L_38)
.L_38:
        /*0108*/ 	.word	0x00000100
        /*010c*/ 	.word	0x00000001
        /*0110*/ 	.word	0x00000001


	//----- nvinfo : EIATTR_CBANK_PARAM_SIZE
	.align		4
.L_39:
        /*0114*/ 	.byte	0x03, 0x19
        /*0116*/ 	.short	0x0050


	//----- nvinfo : EIATTR_PARAM_CBANK
	.align		4
        /*0118*/ 	.byte	0x04, 0x0a
        /*011a*/ 	.short	(.L_41 - .L_40)
	.align		4
.L_40:
        /*011c*/ 	.word	index@(.nv.constant0.matmul_kernel)
        /*0120*/ 	.short	0x0210
        /*0122*/ 	.short	0x0050


	//----- nvinfo : EIATTR_SW_WAR
	.align		4
.L_41:
        /*0124*/ 	.byte	0x04, 0x36
        /*0126*/ 	.short	(.L_43 - .L_42)
.L_42:
        /*0128*/ 	.word	0x00000008
.L_43:


//--------------------- .nv.callgraph             --------------------------
	.section	.nv.callgraph,"",@"SHT_CUDA_CALLGRAPH"
	.align	4
	.sectionentsize	8
	.align		4
        /*0000*/ 	.word	0x00000000
	.align		4
        /*0004*/ 	.word	0xffffffff
	.align		4
        /*0008*/ 	.word	0x00000000
	.align		4
        /*000c*/ 	.word	0xfffffffe
	.align		4
        /*0010*/ 	.word	0x00000000
	.align		4
        /*0014*/ 	.word	0xfffffffd
	.align		4
        /*0018*/ 	.word	0x00000000
	.align		4
        /*001c*/ 	.word	0xfffffffc


//--------------------- .text.matmul_kernel       --------------------------
	.section	.text.matmul_kernel,"ax",@progbits
	.align	128
        .global         matmul_kernel
        .type           matmul_kernel,@function
        .size           matmul_kernel,(.L_x_3 - matmul_kernel)
        .other          matmul_kernel,@"STO_CUDA_ENTRY STV_DEFAULT"
matmul_kernel:
.text.matmul_kernel:
[----:B------:R-:W-:Y:S08]  /*0000*/  LDC R1, c[0x0][0x28] ;  /* 0x00000a00ff017b82 */ /* 0x000ff00000000800 */
[----:B------:R-:W1:Y:S01]  /*0010*/  LDC.64 R76, c[0x0][0x228] ;  /* 0x00008a00ff4c7b82 */ /* 0x000e620000000a00 */
[----:B------:R-:W2:Y:S01]  /*0020*/  S2R R5, SR_CTAID.X ;  /* 0x0000000000057919 */ /* 0x000ea20000002500 */
[----:B------:R-:W-:Y:S01]  /*0030*/  ULDC.64 UR10, c[0x0][0x218] ;  /* 0x00008600000a7ab9 */ /* 0x000fe20000000a00 */
[----:B------:R-:W-:Y:S01]  /*0040*/  ULDC.64 UR8, c[0x0][0x210] ;  /* 0x0000840000087ab9 */ /* 0x000fe20000000a00 */
[----:B------:R-:W-:Y:S01]  /*0050*/  ULDC UR5, c[0x0][0x240] ;  /* 0x0000900000057ab9 */ /* 0x000fe20000000800 */
[----:B------:R-:W3:Y:S01]  /*0060*/  S2R R74, SR_TID.X ;  /* 0x00000000004a7919 */ /* 0x000ee20000002100 */
[----:B------:R-:W-:Y:S01]  /*0070*/  UMOV UR4, 0x400 ;  /* 0x0000040000047882 */ /* 0x000fe20000000000 */
[----:B------:R-:W-:Y:S01]  /*0080*/  ULDC.64 UR14, c[0x0][0x208] ;  /* 0x00008200000e7ab9 */ /* 0x000fe20000000a00 */
[----:B------:R-:W4:Y:S08]  /*0090*/  LDC.64 R106, c[0x0][0x230] ;  /* 0x00008c00ff6a7b82 */ /* 0x000f300000000a00 */
[----:B------:R-:W5:Y:S01]  /*00a0*/  LDC.64 R48, c[0x0][0x238] ;  /* 0x00008e00ff307b82 */ /* 0x000f620000000a00 */
[----:B-1----:R-:W-:-:S07]  /*00b0*/  VIADD R0, R77, 0x7f ;  /* 0x0000007f4d007836 */ /* 0x002fce0000000000 */
[----:B------:R-:W1:Y:S01]  /*00c0*/  S2UR UR7, SR_CgaCtaId ;  /* 0x00000000000779c3 */ /* 0x000e620000008800 */
[----:B------:R-:W-:Y:S01]  /*00d0*/  SHF.R.S32.HI R3, RZ, 0x1f, R0 ;  /* 0x0000001fff037819 */ /* 0x000fe20000011400 */
[----:B----4-:R-:W-:-:S03]  /*00e0*/  VIADD R115, R106, 0x1f ;  /* 0x0000001f6a737836 */ /* 0x010fc60000000000 */
[----:B------:R-:W-:Y:S01]  /*00f0*/  LEA.HI R3, R3, R0, RZ, 0x7 ;  /* 0x0000000003037211 */ /* 0x000fe200078f38ff */
[----:B------:R-:W-:Y:S01]  /*0100*/  VIADD R118, R106, 0xffffffe0 ;  /* 0xffffffe06a767836 */ /* 0x000fe20000000000 */
[----:B--2---:R-:W-:Y:S02]  /*0110*/  IABS R8, R5 ;  /* 0x0000000500087213 */ /* 0x004fe40000000000 */
[----:B------:R-:W-:Y:S01]  /*0120*/  SHF.R.S32.HI R3, RZ, 0x7, R3 ;  /* 0x00000007ff037819 */ /* 0x000fe20000011403 */
[C---:B---3--:R-:W-:Y:S02]  /*0130*/  IMAD.SHL.U32 R63, R74.reuse, 0x10, RZ ;  /* 0x000000104a3f7824 */ /* 0x048fe400078e00ff */
[----:B------:R-:W-:Y:S02]  /*0140*/  IMAD.SHL.U32 R123, R74, 0x4, RZ ;  /* 0x000000044a7b7824 */ /* 0x000fe400078e00ff */
[----:B------:R-:W-:-:S05]  /*0150*/  IMAD.SHL.U32 R4, R3, 0x8, RZ ;  /* 0x0000000803047824 */ /* 0x000fca00078e00ff */
[-C--:B------:R-:W-:Y:S02]  /*0160*/  IABS R7, R4.reuse ;  /* 0x0000000400077213 */ /* 0x080fe40000000000 */
[----:B------:R-:W-:Y:S01]  /*0170*/  IABS R10, R4 ;  /* 0x00000004000a7213 */ /* 0x000fe20000000000 */
[----:B-1----:R-:W-:Y:S01]  /*0180*/  ULEA UR7, UR7, UR4, 0x18 ;  /* 0x0000000407077291 */ /* 0x002fe2000f8ec03f */
[----:B------:R-:W1:Y:S08]  /*0190*/  I2F.RP R0, R7 ;  /* 0x0000000700007306 */ /* 0x000e700000209400 */
[----:B-1----:R-:W1:Y:S02]  /*01a0*/  MUFU.RCP R0, R0 ;  /* 0x0000000000007308 */ /* 0x002e640000001000 */
[----:B-1----:R-:W-:-:S02]  /*01b0*/  VIADD R2, R0, 0xffffffe ;  /* 0x0ffffffe00027836 */ /* 0x002fc40000000000 */
[----:B------:R-:W-:-:S04]  /*01c0*/  IMAD.MOV R0, RZ, RZ, -R10 ;  /* 0x000000ffff007224 */ /* 0x000fc800078e0a0a */
[----:B------:R1:W2:Y:S02]  /*01d0*/  F2I.FTZ.U32.TRUNC.NTZ R3, R2 ;  /* 0x0000000200037305 */ /* 0x0002a4000021f000 */
[----:B-1----:R-:W-:Y:S02]  /*01e0*/  IMAD.MOV.U32 R2, RZ, RZ, RZ ;  /* 0x000000ffff027224 */ /* 0x002fe400078e00ff */
[----:B--2---:R-:W-:-:S04]  /*01f0*/  IMAD.MOV R6, RZ, RZ, -R3 ;  /* 0x000000ffff067224 */ /* 0x004fc800078e0a03 */
[----:B------:R-:W-:Y:S02]  /*0200*/  IMAD R9, R6, R7, RZ ;  /* 0x0000000706097224 */ /* 0x000fe400078e02ff */
[----:B------:R-:W-:Y:S01]  /*0210*/  IMAD.MOV.U32 R6, RZ, RZ, R8 ;  /* 0x000000ffff067224 */ /* 0x000fe200078e0008 */
[----:B------:R-:W-:Y:S01]  /*0220*/  IABS R8, R77 ;  /* 0x0000004d00087213 */ /* 0x000fe20000000000 */
[----:B------:R-:W-:Y:S01]  /*0230*/  IMAD.HI.U32 R3, R3, R9, R2 ;  /* 0x0000000903037227 */ /* 0x000fe200078e0002 */
[----:B------:R-:W-:-:S04]  /*0240*/  SHF.R.U32.HI R9, RZ, 0x5, R74 ;  /* 0x00000005ff097819 */ /* 0x000fc8000001164a */
[----:B------:R-:W-:Y:S01]  /*0250*/  SGXT.U32 R9, R9, 0x3 ;  /* 0x000000030909781a */ /* 0x000fe20000000000 */
[----:B------:R-:W-:-:S04]  /*0260*/  IMAD.HI.U32 R3, R3, R6, RZ ;  /* 0x0000000603037227 */ /* 0x000fc800078e00ff */
[----:B------:R-:W-:-:S05]  /*0270*/  IMAD R0, R3, R0, R6 ;  /* 0x0000000003007224 */ /* 0x000fca00078e0206 */
[----:B------:R-:W-:-:S13]  /*0280*/  ISETP.GT.U32.AND P1, PT, R7, R0, PT ;  /* 0x000000000700720c */ /* 0x000fda0003f24070 */
[----:B------:R-:W-:Y:S02]  /*0290*/  @!P1 IMAD.IADD R0, R0, 0x1, -R7 ;  /* 0x0000000100009824 */ /* 0x000fe400078e0a07 */
[----:B------:R-:W-:Y:S01]  /*02a0*/  @!P1 VIADD R3, R3, 0x1 ;  /* 0x0000000103039836 */ /* 0x000fe20000000000 */
[----:B------:R-:W-:Y:S02]  /*02b0*/  ISETP.NE.AND P1, PT, R4, RZ, PT ;  /* 0x000000ff0400720c */ /* 0x000fe40003f25270 */
[----:B------:R-:W-:Y:S02]  /*02c0*/  ISETP.GE.U32.AND P0, PT, R0, R7, PT ;  /* 0x000000070000720c */ /* 0x000fe40003f06070 */
[----:B------:R-:W-:-:S04]  /*02d0*/  LOP3.LUT R0, R5, R4, RZ, 0x3c, !PT ;  /* 0x0000000405007212 */ /* 0x000fc800078e3cff */
[----:B------:R-:W-:Y:S01]  /*02e0*/  ISETP.GE.AND P2, PT, R0, RZ, PT ;  /* 0x000000ff0000720c */ /* 0x000fe20003f46270 */
[----:B------:R-:W-:-:S06]  /*02f0*/  VIADD R0, R76, 0x3f ;  /* 0x0000003f4c007836 */ /* 0x000fcc0000000000 */
[----:B------:R-:W-:-:S04]  /*0300*/  @P0 VIADD R3, R3, 0x1 ;  /* 0x0000000103030836 */ /* 0x000fc80000000000 */
[----:B------:R-:W-:Y:S01]  /*0310*/  IMAD.MOV.U32 R2, RZ, RZ, R3 ;  /* 0x000000ffff027224 */ /* 0x000fe200078e0003 */
[----:B------:R-:W-:-:S03]  /*0320*/  SHF.R.S32.HI R3, RZ, 0x1f, R0 ;  /* 0x0000001fff037819 */ /* 0x000fc60000011400 */
[----:B------:R-:W-:Y:S01]  /*0330*/  @!P2 IMAD.MOV R2, RZ, RZ, -R2 ;  /* 0x000000ffff02a224 */ /* 0x000fe200078e0a02 */
[----:B------:R-:W-:Y:S02]  /*0340*/  @!P1 LOP3.LUT R2, RZ, R4, RZ, 0x33, !PT ;  /* 0x00000004ff029212 */ /* 0x000fe400078e33ff */
[----:B------:R-:W-:-:S03]  /*0350*/  LEA.HI R3, R3, R0, RZ, 0x6 ;  /* 0x0000000003037211 */ /* 0x000fc600078f30ff */
[----:B------:R-:W-:Y:S02]  /*0360*/  IMAD.SHL.U32 R12, R2, 0x8, RZ ;  /* 0x00000008020c7824 */ /* 0x000fe400078e00ff */
[----:B------:R-:W-:-:S03]  /*0370*/  IMAD.MOV R2, RZ, RZ, -R2 ;  /* 0x000000ffff027224 */ /* 0x000fc600078e0a02 */
[----:B------:R-:W-:Y:S01]  /*0380*/  LEA.HI.SX32 R3, R3, -R12, 0x1a ;  /* 0x8000000c03037211 */ /* 0x000fe200078fd2ff */
[----:B------:R-:W-:Y:S02]  /*0390*/  IMAD R14, R4, R2, R5 ;  /* 0x00000002040e7224 */ /* 0x000fe400078e0205 */
[----:B------:R-:W-:Y:S01]  /*03a0*/  IMAD.MOV.U32 R2, RZ, RZ, RZ ;  /* 0x000000ffff027224 */ /* 0x000fe200078e00ff */
[----:B------:R-:W-:Y:S02]  /*03b0*/  VIMNMX R15, R3, 0x8, PT ;  /* 0x00000008030f7848 */ /* 0x000fe40003fe0100 */
[----:B------:R-:W-:Y:S02]  /*03c0*/  IABS R4, R14 ;  /* 0x0000000e00047213 */ /* 0x000fe40000000000 */
[----:B------:R-:W-:-:S04]  /*03d0*/  IABS R7, R15 ;  /* 0x0000000f00077213 */ /* 0x000fc80000000000 */
[----:B------:R-:W1:Y:S08]  /*03e0*/  I2F.RP R0, R7 ;  /* 0x0000000700007306 */ /* 0x000e700000209400 */
[----:B-1----:R-:W1:Y:S02]  /*03f0*/  MUFU.RCP R0, R0 ;  /* 0x0000000000007308 */ /* 0x002e640000001000 */
[----:B-1----:R-:W-:-:S06]  /*0400*/  VIADD R3, R0, 0xffffffe ;  /* 0x0ffffffe00037836 */ /* 0x002fcc0000000000 */
[----:B------:R-:W1:Y:S02]  /*0410*/  F2I.FTZ.U32.TRUNC.NTZ R3, R3 ;  /* 0x0000000300037305 */ /* 0x000e64000021f000 */
[----:B-1----:R-:W-:-:S04]  /*0420*/  IMAD.MOV R6, RZ, RZ, -R3 ;  /* 0x000000ffff067224 */ /* 0x002fc800078e0a03 */
[----:B------:R-:W-:Y:S01]  /*0430*/  IMAD R5, R6, R7, RZ ;  /* 0x0000000706057224 */ /* 0x000fe200078e02ff */
[----:B------:R-:W-:-:S03]  /*0440*/  IABS R6, R15 ;  /* 0x0000000f00067213 */ /* 0x000fc60000000000 */
[----:B------:R-:W-:-:S04]  /*0450*/  IMAD.HI.U32 R2, R3, R5, R2 ;  /* 0x0000000503027227 */ /* 0x000fc800078e0002 */
[----:B------:R-:W-:Y:S01]  /*0460*/  IMAD.MOV.U32 R3, RZ, RZ, R4 ;  /* 0x000000ffff037224 */ /* 0x000fe200078e0004 */
[----:B------:R-:W-:Y:S01]  /*0470*/  IABS R4, R76 ;  /* 0x0000004c00047213 */ /* 0x000fe20000000000 */
[----:B------:R-:W-:Y:S02]  /*0480*/  IMAD.MOV.U32 R5, RZ, RZ, R8 ;  /* 0x000000ffff057224 */ /* 0x000fe400078e0008 */
[----:B------:R-:W-:Y:S02]  /*0490*/  IMAD.MOV R0, RZ, RZ, -R6 ;  /* 0x000000ffff007224 */ /* 0x000fe400078e0a06 */
[----:B------:R-:W-:Y:S01]  /*04a0*/  IMAD.HI.U32 R2, R2, R3, RZ ;  /* 0x0000000302027227 */ /* 0x000fe200078e00ff */
[----:B------:R-:W1:Y:S03]  /*04b0*/  I2F.RP R8, R5 ;  /* 0x0000000500087306 */ /* 0x000e660000209400 */
[----:B------:R-:W-:-:S05]  /*04c0*/  IMAD R0, R2, R0, R3 ;  /* 0x0000000002007224 */ /* 0x000fca00078e0203 */
[----:B------:R-:W-:Y:S01]  /*04d0*/  ISETP.GT.U32.AND P1, PT, R7, R0, PT ;  /* 0x000000000700720c */ /* 0x000fe20003f24070 */
[----:B------:R-:W2:Y:S08]  /*04e0*/  I2F.RP R3, R4 ;  /* 0x0000000400037306 */ /* 0x000eb00000209400 */
[----:B-1----:R-:W1:Y:S04]  /*04f0*/  MUFU.RCP R8, R8 ;  /* 0x0000000800087308 */ /* 0x002e680000001000 */
[----:B------:R-:W-:-:S02]  /*0500*/  @!P1 IMAD.IADD R0, R0, 0x1, -R7 ;  /* 0x0000000100009824 */ /* 0x000fc400078e0a07 */
[----:B------:R-:W-:Y:S01]  /*0510*/  @!P1 VIADD R2, R2, 0x1 ;  /* 0x0000000102029836 */ /* 0x000fe20000000000 */
[----:B------:R-:W-:Y:S01]  /*0520*/  ISETP.NE.AND P1, PT, R15, RZ, PT ;  /* 0x000000ff0f00720c */ /* 0x000fe20003f25270 */
[----:B--2---:R-:W2:Y:S01]  /*0530*/  MUFU.RCP R3, R3 ;  /* 0x0000000300037308 */ /* 0x004ea20000001000 */
[----:B------:R-:W-:Y:S02]  /*0540*/  ISETP.GE.U32.AND P0, PT, R0, R7, PT ;  /* 0x000000070000720c */ /* 0x000fe40003f06070 */
[----:B------:R-:W-:-:S04]  /*0550*/  LOP3.LUT R0, R14, R15, RZ, 0x3c, !PT ;  /* 0x0000000f0e007212 */ /* 0x000fc800078e3cff */
[----:B------:R-:W-:Y:S01]  /*0560*/  ISETP.GE.AND P2, PT, R0, RZ, PT ;  /* 0x000000ff0000720c */ /* 0x000fe20003f46270 */
[----:B-1----:R-:W-:-:S04]  /*0570*/  VIADD R6, R8, 0xffffffe ;  /* 0x0ffffffe08067836 */ /* 0x002fc80000000000 */
[----:B------:R-:W1:Y:S02]  /*0580*/  F2I.FTZ.U32.TRUNC.NTZ R7, R6 ;  /* 0x0000000600077305 */ /* 0x000e64000021f000 */
[----:B------:R-:W-:-:S04]  /*0590*/  @P0 VIADD R2, R2, 0x1 ;  /* 0x0000000102020836 */ /* 0x000fc80000000000 */
[----:B------:R-:W-:Y:S02]  /*05a0*/  IMAD.MOV.U32 R10, RZ, RZ, R2 ;  /* 0x000000ffff0a7224 */ /* 0x000fe400078e0002 */
[----:B--2---:R-:W-:Y:S02]  /*05b0*/  VIADD R2, R3, 0xffffffe ;  /* 0x0ffffffe03027836 */ /* 0x004fe40000000000 */
[----:B------:R-:W-:Y:S01]  /*05c0*/  @!P2 IMAD.MOV R10, RZ, RZ, -R10 ;  /* 0x000000ffff0aa224 */ /* 0x000fe200078e0a0a */
[----:B------:R-:W-:Y:S01]  /*05d0*/  @!P1 LOP3.LUT R10, RZ, R15, RZ, 0x33, !PT ;  /* 0x0000000fff0a9212 */ /* 0x000fe200078e33ff */
[----:B------:R2:W3:Y:S01]  /*05e0*/  F2I.FTZ.U32.TRUNC.NTZ R3, R2 ;  /* 0x0000000200037305 */ /* 0x0004e2000021f000 */
[----:B-1----:R-:W-:-:S03]  /*05f0*/  IMAD.MOV R6, RZ, RZ, -R7 ;  /* 0x000000ffff067224 */ /* 0x002fc600078e0a07 */
[----:B------:R-:W-:Y:S02]  /*0600*/  IMAD.SHL.U32 R0, R10, 0x80, RZ ;  /* 0x000000800a007824 */ /* 0x000fe400078e00ff */
[----:B------:R-:W-:Y:S02]  /*0610*/  IMAD R11, R6, R5, RZ ;  /* 0x00000005060b7224 */ /* 0x000fe400078e02ff */
[----:B------:R-:W-:Y:S01]  /*0620*/  IMAD.MOV.U32 R6, RZ, RZ, RZ ;  /* 0x000000ffff067224 */ /* 0x000fe200078e00ff */
[----:B------:R-:W-:Y:S01]  /*0630*/  LOP3.LUT R9, R0, R9, RZ, 0xfc, !PT ;  /* 0x0000000900097212 */ /* 0x000fe200078efcff */
[----:B------:R-:W-:Y:S02]  /*0640*/  IMAD.MOV R10, RZ, RZ, -R10 ;  /* 0x000000ffff0a7224 */ /* 0x000fe400078e0a0a */
[----:B------:R-:W-:Y:S01]  /*0650*/  IMAD.HI.U32 R8, R7, R11, R6 ;  /* 0x0000000b07087227 */ /* 0x000fe200078e0006 */
[----:B------:R-:W-:Y:S02]  /*0660*/  IABS R13, R9 ;  /* 0x00000009000d7213 */ /* 0x000fe40000000000 */
[----:B------:R-:W-:Y:S01]  /*0670*/  LOP3.LUT R7, R74, 0x3f, RZ, 0xc0, !PT ;  /* 0x0000003f4a077812 */ /* 0x000fe200078ec0ff */
[----:B--2---:R-:W-:Y:S01]  /*0680*/  IMAD R2, R15, R10, R14 ;  /* 0x0000000a0f027224 */ /* 0x004fe200078e020e */
[C---:B------:R-:W-:Y:S01]  /*0690*/  LOP3.LUT R19, R9.reuse, 0x28, RZ, 0xfc, !PT ;  /* 0x0000002809137812 */ /* 0x040fe200078efcff */
[----:B---3--:R-:W-:Y:S01]  /*06a0*/  IMAD.MOV R11, RZ, RZ, -R3 ;  /* 0x000000ffff0b7224 */ /* 0x008fe200078e0a03 */
[----:B------:R-:W-:Y:S01]  /*06b0*/  LOP3.LUT R23, R9, 0x40, RZ, 0xfc, !PT ;  /* 0x0000004009177812 */ /* 0x000fe200078efcff */
[----:B------:R-:W-:Y:S01]  /*06c0*/  IMAD.IADD R6, R12, 0x1, R2 ;  /* 0x000000010c067824 */ /* 0x000fe200078e0202 */
[----:B------:R-:W-:Y:S01]  /*06d0*/  LOP3.LUT R12, R63, 0x70, RZ, 0xc0, !PT ;  /* 0x000000703f0c7812 */ /* 0x000fe200078ec0ff */
[----:B------:R-:W-:Y:S01]  /*06e0*/  IMAD.HI.U32 R10, R8, R13, RZ ;  /* 0x0000000d080a7227 */ /* 0x000fe200078e00ff */
[----:B------:R-:W-:-:S02]  /*06f0*/  LOP3.LUT R25, R9, 0x48, RZ, 0xfc, !PT ;  /* 0x0000004809197812 */ /* 0x000fc400078efcff */
[----:B------:R-:W-:Y:S01]  /*0700*/  IABS R24, R23 ;  /* 0x0000001700187213 */ /* 0x000fe20000000000 */
[----:B------:R-:W-:Y:S01]  /*0710*/  IMAD R11, R11, R4, RZ ;  /* 0x000000040b0b7224 */ /* 0x000fe200078e02ff */
[----:B------:R-:W-:Y:S01]  /*0720*/  LOP3.LUT R21, R9, 0x38, RZ, 0xfc, !PT ;  /* 0x0000003809157812 */ /* 0x000fe200078efcff */
[----:B------:R-:W-:Y:S01]  /*0730*/  IMAD.MOV.U32 R2, RZ, RZ, RZ ;  /* 0x000000ffff027224 */ /* 0x000fe200078e00ff */
[----:B------:R-:W-:Y:S01]  /*0740*/  IABS R26, R25 ;  /* 0x00000019001a7213 */ /* 0x000fe20000000000 */
[----:B------:R-:W-:Y:S01]  /*0750*/  IMAD.MOV R10, RZ, RZ, -R10 ;  /* 0x000000ffff0a7224 */ /* 0x000fe200078e0a0a */
[----:B------:R-:W-:Y:S01]  /*0760*/  IABS R22, R21 ;  /* 0x0000001500167213 */ /* 0x000fe20000000000 */
[----:B------:R-:W-:Y:S01]  /*0770*/  IMAD R38, R7, 0x80, R12 ;  /* 0x0000008007267824 */ /* 0x000fe200078e020c */
[----:B------:R-:W-:Y:S01]  /*0780*/  LOP3.LUT R12, R9, 0x78, RZ, 0xfc, !PT ;  /* 0x00000078090c7812 */ /* 0x000fe200078efcff */
[----:B------:R-:W-:Y:S01]  /*0790*/  IMAD.HI.U32 R3, R3, R11, R2 ;  /* 0x0000000b03037227 */ /* 0x000fe200078e0002 */
[----:B------:R-:W-:-:S02]  /*07a0*/  LOP3.LUT R11, R9, 0x18, RZ, 0xfc, !PT ;  /* 0x00000018090b7812 */ /* 0x000fc400078efcff */
[----:B------:R-:W-:Y:S01]  /*07b0*/  IABS R28, R12 ;  /* 0x0000000c001c7213 */ /* 0x000fe20000000000 */
[----:B------:R-:W-:Y:S01]  /*07c0*/  IMAD R2, R6, 0x40, R7 ;  /* 0x0000004006027824 */ /* 0x000fe200078e0207 */
[----:B------:R-:W-:Y:S01]  /*07d0*/  LOP3.LUT R7, R9, 0x8, RZ, 0xfc, !PT ;  /* 0x0000000809077812 */ /* 0x000fe200078efcff */
[----:B------:R-:W-:Y:S01]  /*07e0*/  IMAD R6, R5, R10, R13 ;  /* 0x0000000a05067224 */ /* 0x000fe200078e020d */
[C---:B------:R-:W-:Y:S02]  /*07f0*/  LOP3.LUT R10, R9.reuse, 0x10, RZ, 0xfc, !PT ;  /* 0x00000010090a7812 */ /* 0x040fe400078efcff */
[----:B------:R-:W-:Y:S02]  /*0800*/  LOP3.LUT R13, R9, 0x20, RZ, 0xfc, !PT ;  /* 0x00000020090d7812 */ /* 0x000fe400078efcff */
[----:B------:R-:W-:Y:S02]  /*0810*/  IABS R14, R10 ;  /* 0x0000000a000e7213 */ /* 0x000fe40000000000 */
[----:B------:R-:W-:Y:S01]  /*0820*/  ISETP.GE.AND P5, PT, R10, RZ, PT ;  /* 0x000000ff0a00720c */ /* 0x000fe20003fa6270 */
[----:B------:R-:W-:Y:S01]  /*0830*/  IMAD.HI.U32 R10, R8, R28, RZ ;  /* 0x0000001c080a7227 */ /* 0x000fe200078e00ff */
[----:B------:R-:W-:-:S02]  /*0840*/  ISETP.GE.AND P4, PT, R13, RZ, PT ;  /* 0x000000ff0d00720c */ /* 0x000fc40003f86270 */
[----:B------:R-:W-:Y:S01]  /*0850*/  IABS R17, R13 ;  /* 0x0000000d00117213 */ /* 0x000fe20000000000 */
[----:B------:R-:W-:Y:S01]  /*0860*/  IMAD.MOV.U32 R13, RZ, RZ, R14 ;  /* 0x000000ffff0d7224 */ /* 0x000fe200078e000e */
[C---:B------:R-:W-:Y:S01]  /*0870*/  ISETP.GT.U32.AND P2, PT, R5.reuse, R6, PT ;  /* 0x000000060500720c */ /* 0x040fe20003f44070 */
[----:B------:R-:W-:Y:S01]  /*0880*/  IMAD.MOV R14, RZ, RZ, -R10 ;  /* 0x000000ffff0e7224 */ /* 0x000fe200078e0a0a */
[----:B------:R-:W-:Y:S02]  /*0890*/  ISETP.GE.AND P0, PT, R12, RZ, PT ;  /* 0x000000ff0c00720c */ /* 0x000fe40003f06270 */
[----:B------:R-:W-:Y:S01]  /*08a0*/  IABS R12, R7 ;  /* 0x00000007000c7213 */ /* 0x000fe20000000000 */
[----:B------:R-:W-:Y:S01]  /*08b0*/  IMAD R28, R5, R14, R28 ;  /* 0x0000000e051c7224 */ /* 0x000fe200078e021c */
[----:B------:R-:W-:Y:S02]  /*08c0*/  ISETP.GE.AND P3, PT, R7, RZ, PT ;  /* 0x000000ff0700720c */ /* 0x000fe40003f66270 */
[----:B------:R-:W-:Y:S01]  /*08d0*/  IABS R15, R11 ;  /* 0x0000000b000f7213 */ /* 0x000fe20000000000 */
[----:B------:R-:W-:Y:S01]  /*08e0*/  IMAD.HI.U32 R7, R8, R12, RZ ;  /* 0x0000000c08077227 */ /* 0x000fe200078e00ff */
[----:B------:R-:W-:-:S02]  /*08f0*/  ISETP.GT.U32.AND P6, PT, R5, R28, PT ;  /* 0x0000001c0500720c */ /* 0x000fc40003fc4070 */
[----:B------:R-:W-:Y:S01]  /*0900*/  ISETP.GE.AND P1, PT, R11, RZ, PT ;  /* 0x000000ff0b00720c */ /* 0x000fe20003f26270 */
[----:B------:R-:W-:Y:S01]  /*0910*/  @!P2 IMAD.IADD R6, R6, 0x1, -R5 ;  /* 0x000000010606a824 */ /* 0x000fe200078e0a05 */
[C---:B------:R-:W-:Y:S01]  /*0920*/  LOP3.LUT R27, R9.reuse, 0x50, RZ, 0xfc, !PT ;  /* 0x00000050091b7812 */ /* 0x040fe200078efcff */
[----:B------:R-:W-:Y:S01]  /*0930*/  IMAD.MOV R10, RZ, RZ, -R7 ;  /* 0x000000ffff0a7224 */ /* 0x000fe200078e0a07 */
[----:B------:R-:W-:Y:S01]  /*0940*/  LOP3.LUT R29, R9, 0x58, RZ, 0xfc, !PT ;  /* 0x00000058091d7812 */ /* 0x000fe200078efcff */
[----:B------:R-:W-:Y:S01]  /*0950*/  IMAD.HI.U32 R7, R8, R13, RZ ;  /* 0x0000000d08077227 */ /* 0x000fe200078e00ff */
[----:B------:R-:W-:Y:S02]  /*0960*/  ISETP.GT.U32.AND P2, PT, R5, R6, PT ;  /* 0x000000060500720c */ /* 0x000fe40003f44070 */
[----:B------:R-:W-:Y:S01]  /*0970*/  LOP3.LUT R31, R9, 0x60, RZ, 0xfc, !PT ;  /* 0x00000060091f7812 */ /* 0x000fe200078efcff */
[----:B------:R-:W-:Y:S01]  /*0980*/  IMAD R10, R5, R10, R12 ;  /* 0x0000000a050a7224 */ /* 0x000fe200078e020c */
[----:B------:R-:W-:Y:S01]  /*0990*/  LOP3.LUT R33, R9, 0x68, RZ, 0xfc, !PT ;  /* 0x0000006809217812 */ /* 0x000fe200078efcff */
[----:B------:R-:W-:Y:S01]  /*09a0*/  @!P6 IMAD.IADD R28, R28, 0x1, -R5 ;  /* 0x000000011c1ce824 */ /* 0x000fe200078e0a05 */
[----:B------:R-:W-:Y:S01]  /*09b0*/  IABS R32, R31 ;  /* 0x0000001f00207213 */ /* 0x000fe20000000000 */
[----:B------:R-:W-:Y:S01]  /*09c0*/  IMAD.HI.U32 R11, R8, R15, RZ ;  /* 0x0000000f080b7227 */ /* 0x000fe200078e00ff */
[----:B------:R-:W-:-:S02]  /*09d0*/  IABS R34, R33 ;  /* 0x0000002100227213 */ /* 0x000fc40000000000 */
[----:B------:R-:W-:Y:S01]  /*09e0*/  ISETP.GT.U32.AND P6, PT, R5, R28, PT ;  /* 0x0000001c0500720c */ /* 0x000fe20003fc4070 */
[----:B------:R-:W-:Y:S01]  /*09f0*/  IMAD.HI.U32 R12, R8, R17, RZ ;  /* 0x00000011080c7227 */ /* 0x000fe200078e00ff */
[----:B------:R-:W-:-:S03]  /*0a00*/  IABS R30, R29 ;  /* 0x0000001d001e7213 */ /* 0x000fc60000000000 */
[----:B------:R-:W-:Y:S01]  /*0a10*/  @!P2 IMAD.IADD R6, R6, 0x1, -R5 ;  /* 0x000000010606a824 */ /* 0x000fe200078e0a05 */
[----:B------:R-:W-:Y:S01]  /*0a20*/  ISETP.GT.U32.AND P2, PT, R5, R10, PT ;  /* 0x0000000a0500720c */ /* 0x000fe20003f44070 */
[----:B------:R-:W-:Y:S01]  /*0a30*/  IMAD.MOV R14, RZ, RZ, -R7 ;  /* 0x000000ffff0e7224 */ /* 0x000fe200078e0a07 */
[----:B------:R-:W-:Y:S01]  /*0a40*/  IABS R7, R19 ;  /* 0x0000001300077213 */ /* 0x000fe20000000000 */
[----:B------:R-:W-:Y:S02]  /*0a50*/  IMAD.MOV R16, RZ, RZ, -R11 ;  /* 0x000000ffff107224 */ /* 0x000fe400078e0a0b */
[----:B------:R-:W-:Y:S02]  /*0a60*/  IMAD.MOV R18, RZ, RZ, -R12 ;  /* 0x000000ffff127224 */ /* 0x000fe400078e0a0c */
[----:B------:R-:W-:Y:S01]  /*0a70*/  @!P6 IMAD.IADD R28, R28, 0x1, -R5 ;  /* 0x000000011c1ce824 */ /* 0x000fe200078e0a05 */
[----:B------:R-:W-:Y:S01]  /*0a80*/  ISETP.GE.AND P6, PT, R9, RZ, PT ;  /* 0x000000ff0900720c */ /* 0x000fe20003fc6270 */
[----:B------:R-:W-:-:S02]  /*0a90*/  IMAD R12, R5, R14, R13 ;  /* 0x0000000e050c7224 */ /* 0x000fc400078e020d */
[C---:B------:R-:W-:Y:S02]  /*0aa0*/  IMAD R14, R5.reuse, R16, R15 ;  /* 0x00000010050e7224 */ /* 0x040fe400078e020f */
[----:B------:R-:W-:Y:S02]  /*0ab0*/  @!P2 IMAD.IADD R10, R10, 0x1, -R5 ;  /* 0x000000010a0aa824 */ /* 0x000fe400078e0a05 */
[C---:B------:R-:W-:Y:S01]  /*0ac0*/  IMAD R16, R5.reuse, R18, R17 ;  /* 0x0000001205107224 */ /* 0x040fe200078e0211 */
[----:B------:R-:W-:Y:S01]  /*0ad0*/  ISETP.GT.U32.AND P2, PT, R5, R14, PT ;  /* 0x0000000e0500720c */ /* 0x000fe20003f44070 */
[----:B------:R-:W-:Y:S01]  /*0ae0*/  IMAD.MOV.U32 R18, RZ, RZ, R7 ;  /* 0x000000ffff127224 */ /* 0x000fe200078e0007 */
[----:B------:R-:W-:Y:S01]  /*0af0*/  LOP3.LUT R17, R9, 0x30, RZ, 0xfc, !PT ;  /* 0x0000003009117812 */ /* 0x000fe200078efcff */
[----:B------:R-:W-:Y:S02]  /*0b00*/  IMAD.MOV.U32 R36, RZ, RZ, R28 ;  /* 0x000000ffff247224 */ /* 0x000fe400078e001c */
[----:B------:R-:W-:Y:S01]  /*0b10*/  @!P6 IMAD.MOV R6, RZ, RZ, -R6 ;  /* 0x000000ffff06e224 */ /* 0x000fe200078e0a06 */
[----:B------:R-:W-:Y:S01]  /*0b20*/  ISETP.GT.U32.AND P6, PT, R5, R12, PT ;  /* 0x0000000c0500720c */ /* 0x000fe20003fc4070 */
[----:B------:R-:W-:Y:S01]  /*0b30*/  IMAD.HI.U32 R7, R8, R18, RZ ;  /* 0x0000001208077227 */ /* 0x000fe200078e00ff */
[----:B------:R-:W-:-:S03]  /*0b40*/  IABS R20, R17 ;  /* 0x0000001100147213 */ /* 0x000fc60000000000 */
[----:B------:R-:W-:Y:S02]  /*0b50*/  IMAD.MOV R7, RZ, RZ, -R7 ;  /* 0x000000ffff077224 */ /* 0x000fe400078e0a07 */
[--C-:B------:R-:W-:Y:S02]  /*0b60*/  @!P2 IMAD.IADD R14, R14, 0x1, -R5.reuse ;  /* 0x000000010e0ea824 */ /* 0x100fe400078e0a05 */
[----:B------:R-:W-:Y:S02]  /*0b70*/  @!P0 IMAD.MOV R36, RZ, RZ, -R36 ;  /* 0x000000ffff248224 */ /* 0x000fe400078e0a24 */
[C---:B------:R-:W-:Y:S01]  /*0b80*/  IMAD R18, R5.reuse, R7, R18 ;  /* 0x0000000705127224 */ /* 0x040fe200078e0212 */
[C---:B------:R-:W-:Y:S01]  /*0b90*/  ISETP.GT.U32.AND P2, PT, R5.reuse, R14, PT ;  /* 0x0000000e0500720c */ /* 0x040fe20003f44070 */
[----:B------:R-:W-:Y:S01]  /*0ba0*/  @!P6 IMAD.IADD R12, R12, 0x1, -R5 ;  /* 0x000000010c0ce824 */ /* 0x000fe200078e0a05 */
[----:B------:R-:W-:Y:S01]  /*0bb0*/  ISETP.GT.U32.AND P6, PT, R5, R10, PT ;  /* 0x0000000a0500720c */ /* 0x000fe20003fc4070 */
[----:B------:R-:W-:-:S03]  /*0bc0*/  IMAD.HI.U32 R7, R8, R20, RZ ;  /* 0x0000001408077227 */ /* 0x000fc600078e00ff */
[----:B------:R-:W-:Y:S01]  /*0bd0*/  ISETP.GT.U32.AND P0, PT, R5, R12, PT ;  /* 0x0000000c0500720c */ /* 0x000fe20003f04070 */
[----:B------:R-:W-:Y:S02]  /*0be0*/  IMAD.MOV R7, RZ, RZ, -R7 ;  /* 0x000000ffff077224 */ /* 0x000fe400078e0a07 */
[----:B------:R-:W-:-:S04]  /*0bf0*/  IMAD.HI.U32 R13, R8, R24, RZ ;  /* 0x00000018080d7227 */ /* 0x000fc800078e00ff */
[C---:B------:R-:W-:Y:S01]  /*0c00*/  IMAD R20, R5.reuse, R7, R20 ;  /* 0x0000000705147224 */ /* 0x040fe200078e0214 */
[----:B------:R-:W-:Y:S01]  /*0c10*/  IABS R7, R27 ;  /* 0x0000001b00077213 */ /* 0x000fe20000000000 */
[----:B------:R-:W-:Y:S02]  /*0c20*/  @!P2 IMAD.IADD R14, R14, 0x1, -R5 ;  /* 0x000000010e0ea824 */ /* 0x000fe400078e0a05 */
[----:B------:R-:W-:Y:S01]  /*0c30*/  IMAD.HI.U32 R15, R8, R26, RZ ;  /* 0x0000001a080f7227 */ /* 0x000fe200078e00ff */
[----:B------:R-:W-:-:S03]  /*0c40*/  ISETP.GT.U32.AND P2, PT, R5, R20, PT ;  /* 0x000000140500720c */ /* 0x000fc60003f44070 */
[----:B------:R-:W-:Y:S01]  /*0c50*/  @!P0 IMAD.IADD R12, R12, 0x1, -R5 ;  /* 0x000000010c0c8824 */ /* 0x000fe200078e0a05 */
[C---:B------:R-:W-:Y:S01]  /*0c60*/  ISETP.GT.U32.AND P0, PT, R5.reuse, R18, PT ;  /* 0x000000120500720c */ /* 0x040fe20003f04070 */
[----:B------:R-:W-:Y:S02]  /*0c70*/  IMAD.MOV R13, RZ, RZ, -R13 ;  /* 0x000000ffff0d7224 */ /* 0x000fe400078e0a0d */
[----:B------:R-:W-:Y:S01]  /*0c80*/  @!P6 IMAD.IADD R10, R10, 0x1, -R5 ;  /* 0x000000010a0ae824 */ /* 0x000fe200078e0a05 */
[----:B------:R-:W-:Y:S01]  /*0c90*/  ISETP.GT.U32.AND P6, PT, R5, R16, PT ;  /* 0x000000100500720c */ /* 0x000fe20003fc4070 */
[----:B------:R-:W-:-:S04]  /*0ca0*/  IMAD.HI.U32 R11, R8, R22, RZ ;  /* 0x00000016080b7227 */ /* 0x000fc800078e00ff */
[----:B------:R-:W-:Y:S02]  /*0cb0*/  IMAD.MOV R15, RZ, RZ, -R15 ;  /* 0x000000ffff0f7224 */ /* 0x000fe400078e0a0f */
[C---:B------:R-:W-:Y:S02]  /*0cc0*/  IMAD R24, R5.reuse, R13, R24 ;  /* 0x0000000d05187224 */ /* 0x040fe400078e0218 */
[----:B------:R-:W-:Y:S02]  /*0cd0*/  IMAD.MOV R11, RZ, RZ, -R11 ;  /* 0x000000ffff0b7224 */ /* 0x000fe400078e0a0b */
[----:B------:R-:W-:Y:S01]  /*0ce0*/  IMAD R26, R5, R15, R26 ;  /* 0x0000000f051a7224 */ /* 0x000fe200078e021a */
[----:B------:R-:W-:Y:S01]  /*0cf0*/  LOP3.LUT R15, R9, 0x70, RZ, 0xfc, !PT ;  /* 0x00000070090f7812 */ /* 0x000fe200078efcff */
[--C-:B------:R-:W-:Y:S01]  /*0d00*/  @!P0 IMAD.IADD R18, R18, 0x1, -R5.reuse ;  /* 0x0000000112128824 */ /* 0x100fe200078e0a05 */
[C---:B------:R-:W-:Y:S01]  /*0d10*/  ISETP.GT.U32.AND P0, PT, R5.reuse, R24, PT ;  /* 0x000000180500720c */ /* 0x040fe20003f04070 */
[C---:B------:R-:W-:Y:S01]  /*0d20*/  IMAD R22, R5.reuse, R11, R22 ;  /* 0x0000000b05167224 */ /* 0x040fe200078e0216 */
[----:B------:R-:W-:Y:S01]  /*0d30*/  IABS R13, R15 ;  /* 0x0000000f000d7213 */ /* 0x000fe20000000000 */
[--C-:B------:R-:W-:Y:S01]  /*0d40*/  @!P2 IMAD.IADD R20, R20, 0x1, -R5.reuse ;  /* 0x000000011414a824 */ /* 0x100fe200078e0a05 */
[C---:B------:R-:W-:Y:S01]  /*0d50*/  ISETP.GT.U32.AND P2, PT, R5.reuse, R26, PT ;  /* 0x0000001a0500720c */ /* 0x040fe20003f44070 */
[----:B------:R-:W-:Y:S01]  /*0d60*/  @!P6 IMAD.IADD R16, R16, 0x1, -R5 ;  /* 0x000000011010e824 */ /* 0x000fe200078e0a05 */
[----:B------:R-:W-:Y:S01]  /*0d70*/  ISETP.GT.U32.AND P6, PT, R5, R22, PT ;  /* 0x000000160500720c */ /* 0x000fe20003fc4070 */
[----:B------:R-:W-:-:S02]  /*0d80*/  IMAD.MOV.U32 R9, RZ, RZ, R7 ;  /* 0x000000ffff097224 */ /* 0x000fc400078e0007 */
[----:B------:R-:W-:Y:S01]  /*0d90*/  @!P3 IMAD.MOV R10, RZ, RZ, -R10 ;  /* 0x000000ffff0ab224 */ /* 0x000fe200078e0a0a */
[----:B------:R-:W-:Y:S01]  /*0da0*/  ISETP.GT.U32.AND P3, PT, R5, R16, PT ;  /* 0x000000100500720c */ /* 0x000fe20003f64070 */
[----:B------:R-:W-:-:S04]  /*0db0*/  IMAD.HI.U32 R7, R8, R9, RZ ;  /* 0x0000000908077227 */ /* 0x000fc800078e00ff */
[----:B------:R-:W-:Y:S02]  /*0dc0*/  @!P0 IMAD.IADD R24, R24, 0x1, -R5 ;  /* 0x0000000118188824 */ /* 0x000fe400078e0a05 */
[----:B------:R-:W-:Y:S02]  /*0dd0*/  IMAD.MOV R28, RZ, RZ, -R7 ;  /* 0x000000ffff1c7224 */ /* 0x000fe400078e0a07 */
[----:B------:R-:W-:Y:S02]  /*0de0*/  @!P2 IMAD.IADD R26, R26, 0x1, -R5 ;  /* 0x000000011a1aa824 */ /* 0x000fe400078e0a05 */
[----:B------:R-:W-:Y:S01]  /*0df0*/  @!P1 IMAD.MOV R14, RZ, RZ, -R14 ;  /* 0x000000ffff0e9224 */ /* 0x000fe200078e0a0e */
[C---:B------:R-:W-:Y:S01]  /*0e00*/  ISETP.GT.U32.AND P1, PT, R5.reuse, R24, PT ;  /* 0x000000180500720c */ /* 0x040fe20003f24070 */
[C---:B------:R-:W-:Y:S01]  /*0e10*/  IMAD R28, R5.reuse, R28, R9 ;  /* 0x0000001c051c7224 */ /* 0x040fe200078e0209 */
[----:B------:R-:W-:Y:S01]  /*0e20*/  ISETP.GT.U32.AND P2, PT, R5, R26, PT ;  /* 0x0000001a0500720c */ /* 0x000fe20003f44070 */
[----:B------:R-:W-:-:S04]  /*0e30*/  IMAD.HI.U32 R9, R8, R32, RZ ;  /* 0x0000002008097227 */ /* 0x000fc800078e00ff */
[----:B------:R-:W-:-:S04]  /*0e40*/  IMAD.HI.U32 R11, R8, R34, RZ ;  /* 0x00000022080b7227 */ /* 0x000fc800078e00ff */
[----:B------:R-:W-:Y:S01]  /*0e50*/  @!P6 IMAD.IADD R22, R22, 0x1, -R5 ;  /* 0x000000011616e824 */ /* 0x000fe200078e0a05 */
[----:B------:R-:W-:Y:S01]  /*0e60*/  ISETP.GT.U32.AND P6, PT, R5, R18, PT ;  /* 0x000000120500720c */ /* 0x000fe20003fc4070 */
[----:B------:R-:W-:-:S03]  /*0e70*/  IMAD.HI.U32 R7, R8, R30, RZ ;  /* 0x0000001e08077227 */ /* 0x000fc600078e00ff */
[----:B------:R-:W-:Y:S01]  /*0e80*/  ISETP.GT.U32.AND P0, PT, R5, R22, PT ;  /* 0x000000160500720c */ /* 0x000fe20003f04070 */
[----:B------:R-:W-:-:S04]  /*0e90*/  IMAD.HI.U32 R8, R8, R13, RZ ;  /* 0x0000000d08087227 */ /* 0x000fc800078e00ff */
[----:B------:R-:W-:Y:S02]  /*0ea0*/  IMAD.MOV R9, RZ, RZ, -R9 ;  /* 0x000000ffff097224 */ /* 0x000fe400078e0a09 */
[----:B------:R-:W-:Y:S02]  /*0eb0*/  IMAD.MOV R11, RZ, RZ, -R11 ;  /* 0x000000ffff0b7224 */ /* 0x000fe400078e0a0b */
[----:B------:R-:W-:Y:S02]  /*0ec0*/  IMAD.MOV R7, RZ, RZ, -R7 ;  /* 0x000000ffff077224 */ /* 0x000fe400078e0a07 */
[----:B------:R-:W-:Y:S02]  /*0ed0*/  IMAD.MOV R8, RZ, RZ, -R8 ;  /* 0x000000ffff087224 */ /* 0x000fe400078e0a08 */
[C---:B------:R-:W-:Y:S01]  /*0ee0*/  IMAD R32, R5.reuse, R9, R32 ;  /* 0x0000000905207224 */ /* 0x040fe200078e0220 */
[----:B------:R-:W-:Y:S01]  /*0ef0*/  IABS R9, R2 ;  /* 0x0000000200097213 */ /* 0x000fe20000000000 */
[----:B------:R-:W-:-:S02]  /*0f00*/  IMAD R34, R5, R11, R34 ;  /* 0x0000000b05227224 */ /* 0x000fc400078e0222 */
[----:B------:R-:W-:Y:S01]  /*0f10*/  @!P5 IMAD.MOV R12, RZ, RZ, -R12 ;  /* 0x000000ffff0cd224 */ /* 0x000fe200078e0a0c */
[C---:B------:R-:W-:Y:S01]  /*0f20*/  ISETP.GT.U32.AND P5, PT, R5.reuse, R20, PT ;  /* 0x000000140500720c */ /* 0x040fe20003fa4070 */
[C---:B------:R-:W-:Y:S02]  /*0f30*/  IMAD R30, R5.reuse, R7, R30 ;  /* 0x00000007051e7224 */ /* 0x040fe400078e021e */
[----:B------:R-:W-:Y:S01]  /*0f40*/  @!P3 IMAD.IADD R16, R16, 0x1, -R5 ;  /* 0x000000011010b824 */ /* 0x000fe200078e0a05 */
[C---:B------:R-:W-:Y:S01]  /*0f50*/  ISETP.GT.U32.AND P3, PT, R5.reuse, R28, PT ;  /* 0x0000001c0500720c */ /* 0x040fe20003f64070 */
[C---:B------:R-:W-:Y:S02]  /*0f60*/  IMAD R8, R5.reuse, R8, R13 ;  /* 0x0000000805087224 */ /* 0x040fe400078e020d */
[----:B------:R-:W-:Y:S01]  /*0f70*/  @!P1 IMAD.IADD R24, R24, 0x1, -R5 ;  /* 0x0000000118189824 */ /* 0x000fe200078e0a05 */
[----:B------:R-:W-:Y:S01]  /*0f80*/  ISETP.GT.U32.AND P1, PT, R5, R34, PT ;  /* 0x000000220500720c */ /* 0x000fe20003f24070 */
[----:B------:R-:W-:-:S04]  /*0f90*/  IMAD.HI.U32 R3, R3, R9, RZ ;  /* 0x0000000903037227 */ /* 0x000fc800078e00ff */
[--C-:B------:R-:W-:Y:S01]  /*0fa0*/  @!P6 IMAD.IADD R18, R18, 0x1, -R5.reuse ;  /* 0x000000011212e824 */ /* 0x100fe200078e0a05 */
[C---:B------:R-:W-:Y:S01]  /*0fb0*/  ISETP.GT.U32.AND P6, PT, R5.reuse, R30, PT ;  /* 0x0000001e0500720c */ /* 0x040fe20003fc4070 */
[--C-:B------:R-:W-:Y:S01]  /*0fc0*/  @!P2 IMAD.IADD R26, R26, 0x1, -R5.reuse ;  /* 0x000000011a1aa824 */ /* 0x100fe200078e0a05 */
[----:B------:R-:W-:Y:S01]  /*0fd0*/  ISETP.GT.U32.AND P2, PT, R5, R8, PT ;  /* 0x000000080500720c */ /* 0x000fe20003f44070 */
[----:B------:R-:W-:Y:S01]  /*0fe0*/  @!P0 IMAD.IADD R22, R22, 0x1, -R5 ;  /* 0x0000000116168824 */ /* 0x000fe200078e0a05 */
[----:B------:R-:W-:Y:S01]  /*0ff0*/  ISETP.GE.AND P0, PT, R19, RZ, PT ;  /* 0x000000ff1300720c */ /* 0x000fe20003f06270 */
[----:B------:R-:W-:Y:S02]  /*1000*/  IMAD.MOV R3, RZ, RZ, -R3 ;  /* 0x000000ffff037224 */ /* 0x000fe400078e0a03 */
[----:B------:R-:W-:Y:S01]  /*1010*/  @!P5 IMAD.IADD R20, R20, 0x1, -R5 ;  /* 0x000000011414d824 */ /* 0x000fe200078e0a05 */
[----:B------:R-:W-:Y:S01]  /*1020*/  ISETP.GT.U32.AND P5, PT, R5, R32, PT ;  /* 0x000000200500720c */ /* 0x000fe20003fa4070 */
[----:B------:R-:W-:Y:S01]  /*1030*/  IMAD R9, R4, R3, R9 ;  /* 0x0000000304097224 */ /* 0x000fe200078e0209 */
[----:B------:R-:W-:Y:S01]  /*1040*/  LOP3.LUT R3, R74, 0xc0, RZ, 0xc0, !PT ;  /* 0x000000c04a037812 */ /* 0x000fe200078ec0ff */
[--C-:B------:R-:W-:Y:S01]  /*1050*/  @!P3 IMAD.IADD R28, R28, 0x1, -R5.reuse ;  /* 0x000000011c1cb824 */ /* 0x100fe200078e0a05 */
[----:B------:R-:W-:Y:S01]  /*1060*/  ISETP.GE.AND P3, PT, R17, RZ, PT ;  /* 0x000000ff1100720c */ /* 0x000fe20003f66270 */
[--C-:B------:R-:W-:Y:S01]  /*1070*/  @!P1 IMAD.IADD R34, R34, 0x1, -R5.reuse ;  /* 0x0000000122229824 */ /* 0x100fe200078e0a05 */
[----:B------:R-:W-:Y:S01]  /*1080*/  ISETP.GT.U32.AND P1, PT, R4, R9, PT ;  /* 0x000000090400720c */ /* 0x000fe20003f24070 */
[--C-:B------:R-:W-:Y:S01]  /*1090*/  @!P6 IMAD.IADD R30, R30, 0x1, -R5.reuse ;  /* 0x000000011e1ee824 */ /* 0x100fe200078e0a05 */
[----:B------:R-:W-:Y:S01]  /*10a0*/  ISETP.GE.AND P6, PT, R21, RZ, PT ;  /* 0x000000ff1500720c */ /* 0x000fe20003fc6270 */
[--C-:B------:R-:W-:Y:S01]  /*10b0*/  @!P2 IMAD.IADD R8, R8, 0x1, -R5.reuse ;  /* 0x000000010808a824 */ /* 0x100fe200078e0a05 */
[C---:B------:R-:W-:Y:S01]  /*10c0*/  ISETP.GT.U32.AND P2, PT, R5.reuse, R28, PT ;  /* 0x0000001c0500720c */ /* 0x040fe20003f44070 */
[----:B------:R-:W-:Y:S01]  /*10d0*/  @!P0 IMAD.MOV R18, RZ, RZ, -R18 ;  /* 0x000000ffff128224 */ /* 0x000fe200078e0a12 */
[----:B------:R-:W-:Y:S01]  /*10e0*/  ISETP.GT.U32.AND P0, PT, R5, R30, PT ;  /* 0x0000001e0500720c */ /* 0x000fe20003f04070 */
[--C-:B------:R-:W-:Y:S01]  /*10f0*/  @!P5 IMAD.IADD R32, R32, 0x1, -R5.reuse ;  /* 0x000000012020d824 */ /* 0x100fe200078e0a05 */
[----:B------:R-:W-:Y:S01]  /*1100*/  ISETP.GE.AND P5, PT, R23, RZ, PT ;  /* 0x000000ff1700720c */ /* 0x000fe20003fa6270 */
[----:B------:R-:W-:Y:S01]  /*1110*/  @!P4 IMAD.MOV R16, RZ, RZ, -R16 ;  /* 0x000000ffff10c224 */ /* 0x000fe200078e0a10 */
[C---:B------:R-:W-:Y:S01]  /*1120*/  ISETP.GT.U32.AND P4, PT, R5.reuse, R34, PT ;  /* 0x000000220500720c */ /* 0x040fe20003f84070 */
[----:B------:R-:W-:Y:S01]  /*1130*/  @!P3 IMAD.MOV R20, RZ, RZ, -R20 ;  /* 0x000000ffff14b224 */ /* 0x000fe200078e0a14 */
[----:B------:R-:W-:Y:S01]  /*1140*/  ISETP.GT.U32.AND P3, PT, R5, R32, PT ;  /* 0x000000200500720c */ /* 0x000fe20003f64070 */
[----:B------:R-:W-:Y:S01]  /*1150*/  @!P1 IMAD.IADD R9, R9, 0x1, -R4 ;  /* 0x0000000109099824 */ /* 0x000fe200078e0a04 */
[----:B------:R-:W-:Y:S01]  /*1160*/  ISETP.GT.U32.AND P1, PT, R5, R8, PT ;  /* 0x000000080500720c */ /* 0x000fe20003f24070 */
[----:B------:R-:W-:Y:S01]  /*1170*/  @!P6 IMAD.MOV R22, RZ, RZ, -R22 ;  /* 0x000000ffff16e224 */ /* 0x000fe200078e0a16 */
[----:B------:R-:W-:Y:S01]  /*1180*/  ISETP.GE.AND P6, PT, R25, RZ, PT ;  /* 0x000000ff1900720c */ /* 0x000fe20003fc6270 */
[--C-:B------:R-:W-:Y:S01]  /*1190*/  @!P2 IMAD.IADD R28, R28, 0x1, -R5.reuse ;  /* 0x000000011c1ca824 */ /* 0x100fe200078e0a05 */
[----:B------:R-:W-:Y:S01]  /*11a0*/  ISETP.GE.AND P2, PT, R27, RZ, PT ;  /* 0x000000ff1b00720c */ /* 0x000fe20003f46270 */
[--C-:B------:R-:W-:Y:S01]  /*11b0*/  @!P0 IMAD.IADD R30, R30, 0x1, -R5.reuse ;  /* 0x000000011e1e8824 */ /* 0x100fe200078e0a05 */
[----:B------:R-:W-:Y:S01]  /*11c0*/  ISETP.GE.AND P0, PT, R29, RZ, PT ;  /* 0x000000ff1d00720c */ /* 0x000fe20003f06270 */
[----:B------:R-:W-:Y:S01]  /*11d0*/  @!P5 IMAD.MOV R24, RZ, RZ, -R24 ;  /* 0x000000ffff18d224 */ /* 0x000fe200078e0a18 */
[----:B------:R-:W-:Y:S01]  /*11e0*/  ISETP.GT.U32.AND P5, PT, R4, R9, PT ;  /* 0x000000090400720c */ /* 0x000fe20003fa4070 */
[--C-:B------:R-:W-:Y:S01]  /*11f0*/  @!P4 IMAD.IADD R34, R34, 0x1, -R5.reuse ;  /* 0x000000012222c824 */ /* 0x100fe200078e0a05 */
[----:B------:R-:W-:Y:S01]  /*1200*/  ISETP.GE.AND P4, PT, R33, RZ, PT ;  /* 0x000000ff2100720c */ /* 0x000fe20003f86270 */
[--C-:B------:R-:W-:Y:S01]  /*1210*/  @!P3 IMAD.IADD R32, R32, 0x1, -R5.reuse ;  /* 0x000000012020b824 */ /* 0x100fe200078e0a05 */
[----:B------:R-:W-:Y:S01]  /*1220*/  ISETP.GE.AND P3, PT, R31, RZ, PT ;  /* 0x000000ff1f00720c */ /* 0x000fe20003f66270 */
[----:B------:R-:W-:Y:S01]  /*1230*/  @!P1 IMAD.IADD R8, R8, 0x1, -R5 ;  /* 0x0000000108089824 */ /* 0x000fe200078e0a05 */
[----:B------:R-:W-:Y:S01]  /*1240*/  ISETP.GE.AND P1, PT, R15, RZ, PT ;  /* 0x000000ff0f00720c */ /* 0x000fe20003f26270 */
[----:B------:R-:W-:Y:S01]  /*1250*/  @!P6 IMAD.MOV R26, RZ, RZ, -R26 ;  /* 0x000000ffff1ae224 */ /* 0x000fe200078e0a1a */
[----:B------:R-:W-:Y:S01]  /*1260*/  LOP3.LUT R5, RZ, R77, RZ, 0x33, !PT ;  /* 0x0000004dff057212 */ /* 0x000fe200078e33ff */
[----:B------:R-:W-:Y:S01]  /*1270*/  @!P2 IMAD.MOV R28, RZ, RZ, -R28 ;  /* 0x000000ffff1ca224 */ /* 0x000fe200078e0a1c */
[----:B------:R-:W-:Y:S01]  /*1280*/  ISETP.GT.AND P2, PT, R115, 0x1f, PT ;  /* 0x0000001f7300780c */ /* 0x000fe20003f44270 */
[----:B------:R-:W-:Y:S01]  /*1290*/  @!P0 IMAD.MOV R30, RZ, RZ, -R30 ;  /* 0x000000ffff1e8224 */ /* 0x000fe200078e0a1e */
[----:B------:R-:W-:Y:S01]  /*12a0*/  ISETP.GE.AND P0, PT, R2, RZ, PT ;  /* 0x000000ff0200720c */ /* 0x000fe20003f06270 */
[----:B------:R-:W-:Y:S01]  /*12b0*/  @!P5 IMAD.IADD R9, R9, 0x1, -R4 ;  /* 0x000000010909d824 */ /* 0x000fe200078e0a04 */
[----:B------:R-:W-:Y:S01]  /*12c0*/  SEL R57, RZ, 0x4, !P2 ;  /* 0x00000004ff397807 */ /* 0x000fe20005000000 */
[----:B------:R-:W-:Y:S01]  /*12d0*/  @!P4 IMAD.MOV R34, RZ, RZ, -R34 ;  /* 0x000000ffff22c224 */ /* 0x000fe200078e0a22 */
[----:B------:R-:W-:Y:S01]  /*12e0*/  ISETP.NE.AND P2, PT, R76, RZ, PT ;  /* 0x000000ff4c00720c */ /* 0x000fe20003f45270 */
[----:B------:R-:W-:Y:S01]  /*12f0*/  @!P3 IMAD.MOV R32, RZ, RZ, -R32 ;  /* 0x000000ffff20b224 */ /* 0x000fe200078e0a20 */
[----:B------:R-:W-:Y:S01]  /*1300*/  ISETP.NE.AND P5, PT, R77, RZ, PT ;  /* 0x000000ff4d00720c */ /* 0x000fe20003fa5270 */
[----:B------:R-:W-:Y:S01]  /*1310*/  @!P1 IMAD.MOV R8, RZ, RZ, -R8 ;  /* 0x000000ffff089224 */ /* 0x000fe200078e0a08 */
[----:B------:R-:W-:-:S02]  /*1320*/  SHF.R.U32.HI R4, RZ, 0x6, R74 ;  /* 0x00000006ff047819 */ /* 0x000fc4000001164a */
[C---:B------:R-:W-:Y:S02]  /*1330*/  SEL R78, R5.reuse, R6, !P5 ;  /* 0x00000006054e7207 */ /* 0x040fe40006800000 */
[C---:B------:R-:W-:Y:S01]  /*1340*/  SEL R79, R5.reuse, R10, !P5 ;  /* 0x0000000a054f7207 */ /* 0x040fe20006800000 */
[----:B------:R-:W-:Y:S01]  /*1350*/  @!P0 IMAD.MOV R9, RZ, RZ, -R9 ;  /* 0x000000ffff098224 */ /* 0x000fe200078e0a09 */
[C---:B------:R-:W-:Y:S01]  /*1360*/  SEL R80, R5.reuse, R12, !P5 ;  /* 0x0000000c05507207 */ /* 0x040fe20006800000 */
[----:B------:R-:W-:Y:S01]  /*1370*/  IMAD R78, R78, UR5, RZ ;  /* 0x000000054e4e7c24 */ /* 0x000fe2000f8e02ff */
[----:B------:R-:W-:Y:S01]  /*1380*/  SEL R81, R5, R14, !P5 ;  /* 0x0000000e05517207 */ /* 0x000fe20006800000 */
[----:B------:R-:W-:Y:S01]  /*1390*/  IMAD R79, R79, UR5, RZ ;  /* 0x000000054f4f7c24 */ /* 0x000fe2000f8e02ff */
        /* <DEDUP_REMOVED lines=24> */
[----:B------:R-:W-:Y:S01]  /*1520*/  LOP3.LUT R5, R74, 0x1f, RZ, 0xc0, !PT ;  /* 0x0000001f4a057812 */ /* 0x000fe200078ec0ff */
[----:B------:R-:W-:Y:S01]  /*1530*/  IMAD R92, R92, UR5, RZ ;  /* 0x000000055c5c7c24 */ /* 0x000fe2000f8e02ff */
[----:B------:R-:W-:Y:S01]  /*1540*/  SGXT.U32 R4, R4, 0x2 ;  /* 0x000000020404781a */ /* 0x000fe20000000000 */
[----:B------:R-:W-:Y:S01]  /*1550*/  IMAD R93, R93, UR5, RZ ;  /* 0x000000055d5d7c24 */ /* 0x000fe2000f8e02ff */
[----:B------:R-:W-:Y:S01]  /*1560*/  @!P2 LOP3.LUT R9, RZ, R76, RZ, 0x33, !PT ;  /* 0x0000004cff09a212 */ /* 0x000fe200078e33ff */
[C---:B-----5:R-:W-:Y:S01]  /*1570*/  IMAD R94, R5.reuse, R49, RZ ;  /* 0x00000031055e7224 */ /* 0x060fe200078e02ff */
[C---:B------:R-:W-:Y:S01]  /*1580*/  LOP3.LUT R7, R4.reuse, 0x8, RZ, 0xfc, !PT ;  /* 0x0000000804077812 */ /* 0x040fe200078efcff */
[----:B------:R-:W-:Y:S01]  /*1590*/  IMAD R66, R4, R48, RZ ;  /* 0x0000003004427224 */ /* 0x000fe200078e02ff */
[-C--:B------:R-:W-:Y:S01]  /*15a0*/  ISETP.GE.AND P5, PT, R5, R106.reuse, PT ;  /* 0x0000006a0500720c */ /* 0x080fe20003fa6270 */
[----:B------:R-:W-:Y:S01]  /*15b0*/  IMAD R107, R9, R107, RZ ;  /* 0x0000006b096b7224 */ /* 0x000fe200078e02ff */
[-C--:B------:R-:W-:Y:S01]  /*15c0*/  ISETP.GE.AND P4, PT, R7, R106.reuse, PT ;  /* 0x0000006a0700720c */ /* 0x080fe20003f86270 */
[----:B------:R-:W-:Y:S01]  /*15d0*/  IMAD.SHL.U32 R12, R94, 0x4, RZ ;  /* 0x000000045e0c7824 */ /* 0x000fe200078e00ff */
[C---:B------:R-:W-:Y:S01]  /*15e0*/  SEL R11, R57.reuse, RZ, !P5 ;  /* 0x000000ff390b7207 */ /* 0x040fe20006800000 */
[----:B------:R-:W-:Y:S01]  /*15f0*/  IMAD R67, R48, 0x4, R66 ;  /* 0x0000000430437824 */ /* 0x000fe200078e0242 */
[----:B------:R-:W-:Y:S01]  /*1600*/  SEL R10, R57, RZ, !P4 ;  /* 0x000000ff390a7207 */ /* 0x000fe20006000000 */
[----:B------:R-:W-:Y:S01]  /*1610*/  IMAD.SHL.U32 R75, R107, 0x4, RZ ;  /* 0x000000046b4b7824 */ /* 0x000fe200078e00ff */
[----:B------:R-:W-:Y:S01]  /*1620*/  IADD3 R46, P4, R12, UR10, RZ ;  /* 0x0000000a0c2e7c10 */ /* 0x000fe2000ff9e0ff */
[----:B------:R-:W-:Y:S01]  /*1630*/  IMAD.SHL.U32 R14, R67, 0x4, RZ ;  /* 0x00000004430e7824 */ /* 0x000fe200078e00ff */
[----:B------:R-:W-:Y:S01]  /*1640*/  ISETP.GE.AND P1, PT, R4, R106, PT ;  /* 0x0000006a0400720c */ /* 0x000fe20003f26270 */
[----:B------:R-:W-:Y:S01]  /*1650*/  IMAD R68, R48, 0x4, R67 ;  /* 0x0000000430447824 */ /* 0x000fe200078e0243 */
[----:B------:R-:W-:Y:S01]  /*1660*/  IADD3 R98, P5, R75, UR8, RZ ;  /* 0x000000084b627c10 */ /* 0x000fe2000ffbe0ff */
[----:B------:R-:W-:Y:S01]  /*1670*/  IMAD.SHL.U32 R13, R66, 0x4, RZ ;  /* 0x00000004420d7824 */ /* 0x000fe200078e00ff */
[----:B------:R-:W-:Y:S01]  /*1680*/  LEA.HI.X.SX32 R22, R94, UR11, 0x2, P4 ;  /* 0x0000000b5e167c11 */ /* 0x000fe2000a0f16ff */
[----:B------:R-:W-:Y:S01]  /*1690*/  IMAD.SHL.U32 R15, R68, 0x4, RZ ;  /* 0x00000004440f7824 */ /* 0x000fe200078e00ff */
[----:B------:R-:W-:Y:S01]  /*16a0*/  LEA.HI.X.SX32 R21, R107, UR9, 0x2, P5 ;  /* 0x000000096b157c11 */ /* 0x000fe2000a8f16ff */
[----:B------:R-:W-:Y:S01]  /*16b0*/  IMAD R69, R48, 0x4, R68 ;  /* 0x0000000430457824 */ /* 0x000fe200078e0244 */
[----:B------:R-:W-:-:S02]  /*16c0*/  IADD3 R110, P4, R14, R98, RZ ;  /* 0x000000620e6e7210 */ /* 0x000fc40007f9e0ff */
[-C--:B------:R-:W-:Y:S01]  /*16d0*/  IADD3 R126, P5, R13, R98.reuse, RZ ;  /* 0x000000620d7e7210 */ /* 0x080fe20007fbe0ff */
[----:B------:R-:W-:Y:S01]  /*16e0*/  IMAD.SHL.U32 R16, R69, 0x4, RZ ;  /* 0x0000000445107824 */ /* 0x000fe200078e00ff */
[-C--:B------:R-:W-:Y:S01]  /*16f0*/  LEA.HI.X.SX32 R111, R67, R21.reuse, 0x2, P4 ;  /* 0x00000015436f7211 */ /* 0x080fe200020f16ff */
[----:B------:R-:W-:Y:S01]  /*1700*/  IMAD R70, R48, 0x4, R69 ;  /* 0x0000000430467824 */ /* 0x000fe200078e0245 */
[-C--:B------:R-:W-:Y:S02]  /*1710*/  IADD3 R64, P4, R15, R98.reuse, RZ ;  /* 0x000000620f407210 */ /* 0x080fe40007f9e0ff */
[-C--:B------:R-:W-:Y:S01]  /*1720*/  LEA.HI.X.SX32 R127, R66, R21.reuse, 0x2, P5 ;  /* 0x00000015427f7211 */ /* 0x080fe200028f16ff */
[----:B------:R-:W-:Y:S01]  /*1730*/  IMAD.SHL.U32 R17, R70, 0x4, RZ ;  /* 0x0000000446117824 */ /* 0x000fe200078e00ff */
[----:B------:R-:W-:Y:S01]  /*1740*/  LEA.HI.X.SX32 R65, R68, R21, 0x2, P4 ;  /* 0x0000001544417211 */ /* 0x000fe200020f16ff */
[----:B------:R-:W-:Y:S01]  /*1750*/  IMAD R71, R48, 0x4, R70 ;  /* 0x0000000430477824 */ /* 0x000fe200078e0246 */
[----:B------:R-:W-:-:S02]  /*1760*/  IADD3 R108, P4, R16, R98, RZ ;  /* 0x00000062106c7210 */ /* 0x000fc40007f9e0ff */
[----:B------:R-:W-:Y:S01]  /*1770*/  LEA R54, P5, R79, R46, 0x2 ;  /* 0x0000002e4f367211 */ /* 0x000fe200078a10ff */
[----:B------:R-:W-:Y:S01]  /*1780*/  IMAD.SHL.U32 R18, R71, 0x4, RZ ;  /* 0x0000000447127824 */ /* 0x000fe200078e00ff */
[-C--:B------:R-:W-:Y:S01]  /*1790*/  LEA.HI.X.SX32 R109, R69, R21.reuse, 0x2, P4 ;  /* 0x00000015456d7211 */ /* 0x080fe200020f16ff */
[C---:B------:R-:W-:Y:S01]  /*17a0*/  IMAD R72, R48.reuse, 0x4, R71 ;  /* 0x0000000430487824 */ /* 0x040fe200078e0247 */
[----:B------:R-:W-:Y:S02]  /*17b0*/  IADD3 R104, P4, R17, R98, RZ ;  /* 0x0000006211687210 */ /* 0x000fe40007f9e0ff */
[----:B------:R-:W-:Y:S01]  /*17c0*/  LEA.HI.X.SX32 R55, R79, R22, 0x2, P5 ;  /* 0x000000164f377211 */ /* 0x000fe200028f16ff */
[----:B------:R-:W-:Y:S01]  /*17d0*/  IMAD R73, R48, 0x4, R72 ;  /* 0x0000000430497824 */ /* 0x000fe200078e0248 */
[----:B------:R-:W-:Y:S01]  /*17e0*/  LEA.HI.X.SX32 R105, R70, R21, 0x2, P4 ;  /* 0x0000001546697211 */ /* 0x000fe200020f16ff */
[----:B------:R-:W-:Y:S01]  /*17f0*/  IMAD.SHL.U32 R19, R72, 0x4, RZ ;  /* 0x0000000448137824 */ /* 0x000fe200078e00ff */
[----:B------:R-:W-:Y:S01]  /*1800*/  IADD3 R102, P4, R18, R98, RZ ;  /* 0x0000006212667210 */ /* 0x000fe20007f9e0ff */
[----:B------:R-:W-:Y:S01]  /*1810*/  IMAD.SHL.U32 R20, R73, 0x4, RZ ;  /* 0x0000000449147824 */ /* 0x000fe200078e00ff */
[----:B------:R-:W-:-:S02]  /*1820*/  LEA R50, P5, R81, R46, 0x2 ;  /* 0x0000002e51327211 */ /* 0x000fc400078a10ff */
[----:B------:R-:W-:Y:S02]  /*1830*/  LEA.HI.X.SX32 R103, R71, R21, 0x2, P4 ;  /* 0x0000001547677211 */ /* 0x000fe400020f16ff */
[C---:B------:R-:W-:Y:S02]  /*1840*/  LEA R96, P4, R78.reuse, R46, 0x2 ;  /* 0x0000002e4e607211 */ /* 0x040fe400078810ff */
[-C--:B------:R-:W-:Y:S02]  /*1850*/  LEA.HI.X.SX32 R51, R81, R22.reuse, 0x2, P5 ;  /* 0x0000001651337211 */ /* 0x080fe400028f16ff */
[----:B------:R-:W-:Y:S02]  /*1860*/  LEA.HI.X.SX32 R97, R78, R22, 0x2, P4 ;  /* 0x000000164e617211 */ /* 0x000fe400020f16ff */
[-C--:B------:R-:W-:Y:S02]  /*1870*/  LEA R52, P4, R80, R46.reuse, 0x2 ;  /* 0x0000002e50347211 */ /* 0x080fe400078810ff */
        /* <DEDUP_REMOVED lines=8> */
[----:B------:R-:W-:Y:S02]  /*1900*/  LEA R32, P4, R86, R46, 0x2 ;  /* 0x0000002e56207211 */ /* 0x000fe400078810ff */
[----:B------:R-:W-:Y:S02]  /*1910*/  LEA.HI.X.SX32 R31, R85, R22, 0x2, P5 ;  /* 0x00000016551f7211 */ /* 0x000fe400028f16ff */
[----:B------:R-:W-:Y:S02]  /*1920*/  LOP3.LUT R6, R4, 0x4, RZ, 0xfc, !PT ;  /* 0x0000000404067812 */ /* 0x000fe400078efcff */
[----:B------:R-:W-:Y:S02]  /*1930*/  LEA R34, P5, R87, R46, 0x2 ;  /* 0x0000002e57227211 */ /* 0x000fe400078a10ff */
[----:B------:R-:W-:-:S02]  /*1940*/  LEA.HI.X.SX32 R33, R86, R22, 0x2, P4 ;  /* 0x0000001656217211 */ /* 0x000fc400020f16ff */
[----:B------:R-:W-:Y:S02]  /*1950*/  LEA R36, P4, R88, R46, 0x2 ;  /* 0x0000002e58247211 */ /* 0x000fe400078810ff */
[----:B------:R-:W-:Y:S02]  /*1960*/  SEL R8, R57, RZ, !P1 ;  /* 0x000000ff39087207 */ /* 0x000fe40004800000 */
[----:B------:R-:W-:Y:S02]  /*1970*/  LEA.HI R3, R3, R38, RZ, 0x1c ;  /* 0x0000002603037211 */ /* 0x000fe400078fe0ff */
[----:B------:R-:W-:Y:S02]  /*1980*/  ISETP.GE.AND P1, PT, R6, R106, PT ;  /* 0x0000006a0600720c */ /* 0x000fe40003f26270 */
[----:B------:R-:W-:Y:S01]  /*1990*/  LEA.HI.X.SX32 R35, R87, R22, 0x2, P5 ;  /* 0x0000001657237211 */ /* 0x000fe200028f16ff */
[----:B------:R-:W-:Y:S01]  /*19a0*/  VIADD R119, R3, UR7 ;  /* 0x0000000703777c36 */ /* 0x000fe20008000000 */
[----:B------:R-:W-:-:S02]  /*19b0*/  LEA R38, P5, R89, R46, 0x2 ;  /* 0x0000002e59267211 */ /* 0x000fc400078a10ff */
[----:B------:R-:W-:Y:S02]  /*19c0*/  LEA.HI.X.SX32 R37, R88, R22, 0x2, P4 ;  /* 0x0000001658257211 */ /* 0x000fe400020f16ff */
[----:B------:R-:W-:Y:S02]  /*19d0*/  ISETP.NE.U32.AND P3, PT, R8, RZ, PT ;  /* 0x000000ff0800720c */ /* 0x000fe40003f65070 */
[----:B------:R-:W-:Y:S02]  /*19e0*/  LEA R40, P4, R90, R46, 0x2 ;  /* 0x0000002e5a287211 */ /* 0x000fe400078810ff */
[----:B------:R-:W-:Y:S02]  /*19f0*/  SEL R8, R57, RZ, !P1 ;  /* 0x000000ff39087207 */ /* 0x000fe40004800000 */
[----:B------:R-:W-:Y:S02]  /*1a00*/  LEA.HI.X.SX32 R39, R89, R22, 0x2, P5 ;  /* 0x0000001659277211 */ /* 0x000fe400028f16ff */
[----:B------:R-:W-:-:S02]  /*1a10*/  LEA R42, P5, R91, R46, 0x2 ;  /* 0x0000002e5b2a7211 */ /* 0x000fc400078a10ff */
[----:B------:R-:W-:Y:S02]  /*1a20*/  LEA.HI.X.SX32 R41, R90, R22, 0x2, P4 ;  /* 0x000000165a297211 */ /* 0x000fe400020f16ff */
[----:B------:R-:W-:Y:S01]  /*1a30*/  ISETP.NE.U32.AND P0, PT, R8, RZ, PT ;  /* 0x000000ff0800720c */ /* 0x000fe20003f05070 */
[----:B------:R-:W-:Y:S01]  /*1a40*/  @!PT LDS RZ, [RZ] ;  /* 0x00000000fffff984 */ /* 0x000fe20000000800 */
[----:B------:R-:W-:Y:S01]  /*1a50*/  @!PT LDS RZ, [RZ] ;  /* 0x00000000fffff984 */ /* 0x000fe20000000800 */
[----:B------:R-:W-:Y:S01]  /*1a60*/  @!PT LDS RZ, [RZ] ;  /* 0x00000000fffff984 */ /* 0x000fe20000000800 */
[----:B------:R1:W-:Y:S01]  /*1a70*/  LDGSTS.E [R119+0xc000], desc[UR14][R126.64], P3 ;  /* 0x0c0000007e777fae */ /* 0x0003e2000992184e */
[----:B------:R-:W-:Y:S02]  /*1a80*/  LEA R44, P4, R92, R46, 0x2 ;  /* 0x0000002e5c2c7211 */ /* 0x000fe400078810ff */
[C---:B------:R-:W-:Y:S02]  /*1a90*/  LOP3.LUT R8, R4.reuse, 0xc, RZ, 0xfc, !PT ;  /* 0x0000000c04087812 */ /* 0x040fe400078efcff */
[----:B------:R-:W-:Y:S02]  /*1aa0*/  LOP3.LUT R9, R4, 0x10, RZ, 0xfc, !PT ;  /* 0x0000001004097812 */ /* 0x000fe400078efcff */
[----:B------:R-:W-:-:S02]  /*1ab0*/  LEA.HI.X.SX32 R43, R91, R22, 0x2, P5 ;  /* 0x000000165b2b7211 */ /* 0x000fc400028f16ff */
[----:B------:R-:W-:Y:S02]  /*1ac0*/  LEA R46, P5, R93, R46, 0x2 ;  /* 0x0000002e5d2e7211 */ /* 0x000fe400078a10ff */
[----:B------:R-:W-:Y:S02]  /*1ad0*/  LEA.HI.X.SX32 R45, R92, R22, 0x2, P4 ;  /* 0x000000165c2d7211 */ /* 0x000fe400020f16ff */
[----:B------:R-:W-:Y:S02]  /*1ae0*/  ISETP.NE.U32.AND P6, PT, R10, RZ, PT ;  /* 0x000000ff0a00720c */ /* 0x000fe40003fc5070 */
[-C--:B------:R-:W-:Y:S02]  /*1af0*/  ISETP.GE.AND P2, PT, R8, R106.reuse, PT ;  /* 0x0000006a0800720c */ /* 0x080fe40003f46270 */
[----:B------:R-:W-:Y:S02]  /*1b00*/  ISETP.GE.AND P4, PT, R9, R106, PT ;  /* 0x0000006a0900720c */ /* 0x000fe40003f86270 */
[----:B------:R-:W-:-:S02]  /*1b10*/  LOP3.LUT R10, R4, 0x14, RZ, 0xfc, !PT ;  /* 0x00000014040a7812 */ /* 0x000fc400078efcff */
[----:B------:R-:W-:Y:S02]  /*1b20*/  LEA.HI.X.SX32 R47, R93, R22, 0x2, P5 ;  /* 0x000000165d2f7211 */ /* 0x000fe400028f16ff */
[----:B------:R-:W-:Y:S02]  /*1b30*/  IADD3 R100, P5, R19, R98, RZ ;  /* 0x0000006213647210 */ /* 0x000fe40007fbe0ff */
[C---:B------:R-:W-:Y:S02]  /*1b40*/  SEL R22, R57.reuse, RZ, !P2 ;  /* 0x000000ff39167207 */ /* 0x040fe40005000000 */
[----:B------:R-:W-:Y:S02]  /*1b50*/  SEL R23, R57, RZ, !P4 ;  /* 0x000000ff39177207 */ /* 0x000fe40006000000 */
[----:B------:R-:W-:Y:S02]  /*1b60*/  ISETP.NE.U32.AND P1, PT, R11, RZ, PT ;  /* 0x000000ff0b00720c */ /* 0x000fe40003f25070 */
[----:B------:R-:W-:-:S02]  /*1b70*/  ISETP.GE.AND P4, PT, R10, R106, PT ;  /* 0x0000006a0a00720c */ /* 0x000fc40003f86270 */
[----:B------:R-:W-:Y:S02]  /*1b80*/  LOP3.LUT R11, R4, 0x18, RZ, 0xfc, !PT ;  /* 0x00000018040b7812 */ /* 0x000fe400078efcff */
[----:B------:R-:W-:Y:S02]  /*1b90*/  IADD3 R98, P2, R20, R98, RZ ;  /* 0x0000006214627210 */ /* 0x000fe40007f5e0ff */
[----:B------:R-:W-:Y:S02]  /*1ba0*/  LEA.HI.X.SX32 R101, R72, R21, 0x2, P5 ;  /* 0x0000001548657211 */ /* 0x000fe400028f16ff */
[----:B------:R-:W-:Y:S02]  /*1bb0*/  ISETP.NE.U32.AND P5, PT, R22, RZ, PT ;  /* 0x000000ff1600720c */ /* 0x000fe40003fa5070 */
[----:B------:R-:W-:Y:S02]  /*1bc0*/  SEL R22, R57, RZ, !P4 ;  /* 0x000000ff39167207 */ /* 0x000fe40006000000 */
[----:B------:R-:W-:-:S02]  /*1bd0*/  ISETP.GE.AND P4, PT, R11, R106, PT ;  /* 0x0000006a0b00720c */ /* 0x000fc40003f86270 */
[----:B------:R-:W-:Y:S02]  /*1be0*/  LEA.HI.X.SX32 R99, R73, R21, 0x2, P2 ;  /* 0x0000001549637211 */ /* 0x000fe400010f16ff */
[----:B------:R-:W-:Y:S02]  /*1bf0*/  LOP3.LUT R21, R3, 0x10, RZ, 0x3c, !PT ;  /* 0x0000001003157812 */ /* 0x000fe400078e3cff */
[----:B------:R-:W-:Y:S02]  /*1c00*/  ISETP.NE.U32.AND P2, PT, R23, RZ, PT ;  /* 0x000000ff1700720c */ /* 0x000fe40003f45070 */
[----:B------:R-:W-:Y:S01]  /*1c10*/  SEL R23, R57, RZ, !P4 ;  /* 0x000000ff39177207 */ /* 0x000fe20006000000 */
[----:B------:R-:W-:Y:S01]  /*1c20*/  VIADD R120, R21, UR7 ;  /* 0x0000000715787c36 */ /* 0x000fe20008000000 */
[----:B------:R-:W-:Y:S02]  /*1c30*/  ISETP.NE.U32.AND P3, PT, R22, RZ, PT ;  /* 0x000000ff1600720c */ /* 0x000fe40003f65070 */
[----:B------:R-:W-:-:S02]  /*1c40*/  LOP3.LUT R22, R3, 0x20, RZ, 0x3c, !PT ;  /* 0x0000002003167812 */ /* 0x000fc400078e3cff */
[----:B------:R-:W-:Y:S01]  /*1c50*/  ISETP.NE.U32.AND P4, PT, R23, RZ, PT ;  /* 0x000000ff1700720c */ /* 0x000fe20003f85070 */
[----:B------:R2:W-:Y:S01]  /*1c60*/  LDGSTS.E [R120+0xc000], desc[UR14][R110.64], P0 ;  /* 0x0c0000006e787fae */ /* 0x0005e2000812184e */
[----:B------:R-:W-:Y:S01]  /*1c70*/  LOP3.LUT R23, R4, 0x1c, RZ, 0xfc, !PT ;  /* 0x0000001c04177812 */ /* 0x000fe200078efcff */
[----:B------:R-:W-:Y:S01]  /*1c80*/  VIADD R121, R22, UR7 ;  /* 0x0000000716797c36 */ /* 0x000fe20008000000 */
[----:B------:R-:W-:Y:S02]  /*1c90*/  LOP3.LUT R56, R3, 0x30, RZ, 0x3c, !PT ;  /* 0x0000003003387812 */ /* 0x000fe400078e3cff */
[----:B------:R-:W-:Y:S02]  /*1ca0*/  ISETP.GE.AND P0, PT, R23, R106, PT ;  /* 0x0000006a1700720c */ /* 0x000fe40003f06270 */
[----:B------:R3:W-:Y:S01]  /*1cb0*/  LDGSTS.E [R121+0xc000], desc[UR14][R64.64], P6 ;  /* 0x0c00000040797fae */ /* 0x0007e2000b12184e */
[----:B------:R-:W-:Y:S01]  /*1cc0*/  VIADD R114, R56, UR7 ;  /* 0x0000000738727c36 */ /* 0x000fe20008000000 */
[----:B------:R-:W-:-:S02]  /*1cd0*/  ISETP.GE.AND P6, PT, R4, R118, PT ;  /* 0x000000760400720c */ /* 0x000fc40003fc6270 */
[----:B------:R-:W-:Y:S02]  /*1ce0*/  SEL R57, R57, RZ, !P0 ;  /* 0x000000ff39397207 */ /* 0x000fe40004000000 */
[----:B------:R-:W-:Y:S01]  /*1cf0*/  SEL R122, RZ, 0x4, P6 ;  /* 0x00000004ff7a7807 */ /* 0x000fe20003000000 */
[----:B------:R4:W-:Y:S01]  /*1d00*/  LDGSTS.E [R114+0xc000], desc[UR14][R108.64], P5 ;  /* 0x0c0000006c727fae */ /* 0x0009e2000a92184e */
[----:B------:R-:W-:Y:S02]  /*1d10*/  ISETP.GE.AND P5, PT, R6, R118, PT ;  /* 0x000000760600720c */ /* 0x000fe40003fa6270 */
[----:B------:R-:W-:Y:S02]  /*1d20*/  ISETP.NE.U32.AND P6, PT, R57, RZ, PT ;  /* 0x000000ff3900720c */ /* 0x000fe40003fc5070 */
[----:B------:R-:W-:Y:S02]  /*1d30*/  LOP3.LUT R57, R3, 0x40, RZ, 0x3c, !PT ;  /* 0x0000004003397812 */ /* 0x000fe400078e3cff */
[----:B------:R-:W-:-:S02]  /*1d40*/  ISETP.GT.AND P0, PT, R115, 0x3f, PT ;  /* 0x0000003f7300780c */ /* 0x000fc40003f04270 */
[----:B------:R-:W-:Y:S01]  /*1d50*/  SEL R58, RZ, 0x4, P5 ;  /* 0x00000004ff3a7807 */ /* 0x000fe20002800000 */
[----:B------:R-:W-:Y:S01]  /*1d60*/  VIADD R116, R57, UR7 ;  /* 0x0000000739747c36 */ /* 0x000fe20008000000 */
[----:B------:R-:W-:Y:S02]  /*1d70*/  LOP3.LUT R59, R3, 0x60, RZ, 0x3c, !PT ;  /* 0x00000060033b7812 */ /* 0x000fe400078e3cff */
[----:B------:R-:W-:Y:S02]  /*1d80*/  SEL R58, R58, RZ, P0 ;  /* 0x000000ff3a3a7207 */ /* 0x000fe40000000000 */
[----:B------:R5:W-:Y:S01]  /*1d90*/  LDGSTS.E [R116+0xc000], desc[UR14][R104.64], P2 ;  /* 0x0c00000068747fae */ /* 0x000be2000912184e */
[----:B------:R-:W-:Y:S01]  /*1da0*/  VIADD R112, R59, UR7 ;  /* 0x000000073b707c36 */ /* 0x000fe20008000000 */
[----:B------:R-:W-:Y:S02]  /*1db0*/  ISETP.NE.U32.AND P2, PT, R58, RZ, PT ;  /* 0x000000ff3a00720c */ /* 0x000fe40003f45070 */
[----:B------:R-:W-:-:S02]  /*1dc0*/  LOP3.LUT R58, R3, 0x50, RZ, 0x3c, !PT ;  /* 0x00000050033a7812 */ /* 0x000fc400078e3cff */
[----:B------:R-:W-:-:S03]  /*1dd0*/  SEL R122, R122, RZ, P0 ;  /* 0x000000ff7a7a7207 */ /* 0x000fc60000000000 */
[----:B------:R-:W-:-:S05]  /*1de0*/  VIADD R113, R58, UR7 ;  /* 0x000000073a717c36 */ /* 0x000fca0008000000 */
[----:B------:R5:W-:Y:S01]  /*1df0*/  LDGSTS.E [R113+0xc000], desc[UR14][R102.64], P3 ;  /* 0x0c00000066717fae */ /* 0x000be2000992184e */
[----:B------:R-:W-:-:S03]  /*1e00*/  ISETP.GE.AND P3, PT, R7, R118, PT ;  /* 0x000000760700720c */ /* 0x000fc60003f66270 */
[----:B------:R5:W-:Y:S01]  /*1e10*/  LDGSTS.E [R112+0xc000], desc[UR14][R100.64], P4 ;  /* 0x0c00000064707fae */ /* 0x000be2000a12184e */
[----:B------:R-:W-:Y:S02]  /*1e20*/  SEL R60, RZ, 0x4, P3 ;  /* 0x00000004ff3c7807 */ /* 0x000fe40001800000 */
[-C--:B------:R-:W-:Y:S02]  /*1e30*/  ISETP.GE.AND P3, PT, R8, R118.reuse, PT ;  /* 0x000000760800720c */ /* 0x080fe40003f66270 */
[----:B------:R-:W-:Y:S02]  /*1e40*/  SEL R60, R60, RZ, P0 ;  /* 0x000000ff3c3c7207 */ /* 0x000fe40000000000 */
[----:B------:R-:W-:Y:S02]  /*1e50*/  ISETP.GE.AND P4, PT, R9, R118, PT ;  /* 0x000000760900720c */ /* 0x000fe40003f86270 */
[----:B------:R-:W-:Y:S02]  /*1e60*/  SEL R61, RZ, 0x4, P3 ;  /* 0x00000004ff3d7807 */ /* 0x000fe40001800000 */
[----:B------:R-:W-:-:S02]  /*1e70*/  ISETP.NE.U32.AND P3, PT, R60, RZ, PT ;  /* 0x000000ff3c00720c */ /* 0x000fc40003f65070 */
[----:B------:R-:W-:Y:S02]  /*1e80*/  SEL R60, RZ, 0x4, P4 ;  /* 0x00000004ff3c7807 */ /* 0x000fe40002000000 */
[----:B------:R-:W-:Y:S02]  /*1e90*/  ISETP.GE.AND P4, PT, R10, R118, PT ;  /* 0x000000760a00720c */ /* 0x000fe40003f86270 */
[----:B------:R-:W-:Y:S02]  /*1ea0*/  SEL R61, R61, RZ, P0 ;  /* 0x000000ff3d3d7207 */ /* 0x000fe40000000000 */
[----:B------:R-:W-:Y:S02]  /*1eb0*/  SEL R62, RZ, 0x4, P4 ;  /* 0x00000004ff3e7807 */ /* 0x000fe40002000000 */
[----:B------:R-:W-:Y:S02]  /*1ec0*/  ISETP.NE.U32.AND P4, PT, R61, RZ, PT ;  /* 0x000000ff3d00720c */ /* 0x000fe40003f85070 */
[----:B------:R-:W-:-:S02]  /*1ed0*/  SEL R61, R60, RZ, P0 ;  /* 0x000000ff3c3d7207 */ /* 0x000fc40000000000 */
[----:B------:R-:W-:Y:S02]  /*1ee0*/  LOP3.LUT R60, R3, 0x70, RZ, 0x3c, !PT ;  /* 0x00000070033c7812 */ /* 0x000fe400078e3cff */
[----:B------:R-:W-:Y:S02]  /*1ef0*/  ISETP.NE.U32.AND P5, PT, R61, RZ, PT ;  /* 0x000000ff3d00720c */ /* 0x000fe40003fa5070 */
[----:B------:R-:W-:Y:S01]  /*1f00*/  SEL R62, R62, RZ, P0 ;  /* 0x000000ff3e3e7207 */ /* 0x000fe20000000000 */
[----:B------:R-:W-:Y:S01]  /*1f10*/  VIADD R95, R60, UR7 ;  /* 0x000000073c5f7c36 */ /* 0x000fe20008000000 */
[----:B------:R-:W-:-:S04]  /*1f20*/  LOP3.LUT R61, R74, 0xe0, RZ, 0xc0, !PT ;  /* 0x000000e04a3d7812 */ /* 0x000fc800078ec0ff */
[----:B------:R5:W-:Y:S01]  /*1f30*/  LDGSTS.E [R95+0xc000], desc[UR14][R98.64], P6 ;  /* 0x0c000000625f7fae */ /* 0x000be2000b12184e */
[----:B------:R-:W-:Y:S02]  /*1f40*/  ISETP.NE.U32.AND P6, PT, R62, RZ, PT ;  /* 0x000000ff3e00720c */ /* 0x000fe40003fc5070 */
[----:B------:R-:W-:Y:S01]  /*1f50*/  SHF.R.U32.HI R62, RZ, 0x1, R61 ;  /* 0x00000001ff3e7819 */ /* 0x000fe2000001163d */
[----:B------:R-:W0:Y:S03]  /*1f60*/  LDGDEPBAR ;  /* 0x00000000000079af */ /* 0x000e260000000000 */
[----:B------:R-:W-:Y:S01]  /*1f70*/  LOP3.LUT R61, R62, 0x3fc, R123, 0x78, !PT ;  /* 0x000003fc3e3d7812 */ /* 0x000fe200078e787b */
[----:B------:R-:W-:Y:S02]  /*1f80*/  IMAD.SHL.U32 R62, R48, 0x20, RZ ;  /* 0x00000020303e7824 */ /* 0x000fe400078e00ff */
[----:B------:R-:W-:-:S02]  /*1f90*/  IMAD.SHL.U32 R48, R74, 0x8, RZ ;  /* 0x000000084a307824 */ /* 0x000fc400078e00ff */
[----:B------:R-:W-:Y:S02]  /*1fa0*/  VIADD R117, R61, UR7 ;  /* 0x000000073d757c36 */ /* 0x000fe40008000000 */
[----:B-1----:R-:W-:Y:S01]  /*1fb0*/  IMAD.WIDE R126, R62, 0x4, R126 ;  /* 0x000000043e7e7825 */ /* 0x002fe200078e027e */
[----:B------:R-:W-:Y:S02]  /*1fc0*/  LOP3.LUT R48, R48, 0x300, RZ, 0xc0, !PT ;  /* 0x0000030030307812 */ /* 0x000fe400078ec0ff */
[----:B------:R-:W-:Y:S01]  /*1fd0*/  LDGSTS.E [R117], desc[UR14][R96.64], P1 ;  /* 0x0000000060757fae */ /* 0x000fe2000892184e */
[----:B--2---:R-:W-:Y:S01]  /*1fe0*/  IMAD.WIDE R110, R62, 0x4, R110 ;  /* 0x000000043e6e7825 */ /* 0x004fe200078e026e */
[----:B------:R-:W-:Y:S02]  /*1ff0*/  LOP3.LUT R123, R48, 0x70, R123, 0xf8, !PT ;  /* 0x00000070307b7812 */ /* 0x000fe400078ef87b */
[----:B------:R-:W-:Y:S01]  /*2000*/  LDGSTS.E [R117+0x400], desc[UR14][R54.64], P1 ;  /* 0x0040000036757fae */ /* 0x000fe2000892184e */
[----:B---3--:R-:W-:-:S03]  /*2010*/  IMAD.WIDE R64, R62, 0x4, R64 ;  /* 0x000000043e407825 */ /* 0x008fc600078e0240 */
[----:B------:R-:W-:Y:S01]  /*2020*/  LDGSTS.E [R117+0x800], desc[UR14][R52.64], P1 ;  /* 0x0080000034757fae */ /* 0x000fe2000892184e */
[----:B------:R-:W-:Y:S02]  /*2030*/  IMAD.SHL.U32 R48, R74, 0x200, RZ ;  /* 0x000002004a307824 */ /* 0x000fe400078e00ff */
[----:B----4-:R-:W-:Y:S01]  /*2040*/  IMAD.WIDE R108, R62, 0x4, R108 ;  /* 0x000000043e6c7825 */ /* 0x010fe200078e026c */
[----:B------:R-:W-:Y:S02]  /*2050*/  LDGSTS.E [R117+0xc00], desc[UR14][R50.64], P1 ;  /* 0x00c0000032757fae */ /* 0x000fe4000892184e */
[----:B------:R-:W-:Y:S01]  /*2060*/  LOP3.LUT R48, R48, 0x3000, RZ, 0xc0, !PT ;  /* 0x0000300030307812 */ /* 0x000fe200078ec0ff */
[C---:B-----5:R-:W-:Y:S01]  /*2070*/  IMAD.WIDE R104, R62.reuse, 0x4, R104 ;  /* 0x000000043e687825 */ /* 0x060fe200078e0268 */
[----:B------:R-:W-:Y:S03]  /*2080*/  LDGSTS.E [R117+0x1000], desc[UR14][R24.64], P1 ;  /* 0x0100000018757fae */ /* 0x000fe6000892184e */
[C---:B------:R-:W-:Y:S01]  /*2090*/  IMAD.WIDE R102, R62.reuse, 0x4, R102 ;  /* 0x000000043e667825 */ /* 0x040fe200078e0266 */
[----:B------:R-:W-:Y:S03]  /*20a0*/  LDGSTS.E [R117+0x1400], desc[UR14][R26.64], P1 ;  /* 0x014000001a757fae */ /* 0x000fe6000892184e */
[C---:B------:R-:W-:Y:S01]  /*20b0*/  IMAD.WIDE R100, R62.reuse, 0x4, R100 ;  /* 0x000000043e647825 */ /* 0x040fe200078e0264 */
[----:B------:R-:W-:Y:S03]  /*20c0*/  LDGSTS.E [R117+0x1800], desc[UR14][R28.64], P1 ;  /* 0x018000001c757fae */ /* 0x000fe6000892184e */
[----:B------:R-:W-:Y:S01]  /*20d0*/  IMAD.WIDE R98, R62, 0x4, R98 ;  /* 0x000000043e627825 */ /* 0x000fe200078e0262 */
[----:B------:R-:W-:Y:S04]  /*20e0*/  LDGSTS.E [R117+0x1c00], desc[UR14][R30.64], P1 ;  /* 0x01c000001e757fae */ /* 0x000fe8000892184e */
[----:B------:R-:W-:Y:S04]  /*20f0*/  LDGSTS.E [R117+0x2000], desc[UR14][R32.64], P1 ;  /* 0x0200000020757fae */ /* 0x000fe8000892184e */
[----:B------:R-:W-:Y:S04]  /*2100*/  LDGSTS.E [R117+0x2400], desc[UR14][R34.64], P1 ;  /* 0x0240000022757fae */ /* 0x000fe8000892184e */
[----:B------:R-:W-:Y:S04]  /*2110*/  LDGSTS.E [R117+0x2800], desc[UR14][R36.64], P1 ;  /* 0x0280000024757fae */ /* 0x000fe8000892184e */
[----:B------:R-:W-:Y:S04]  /*2120*/  LDGSTS.E [R117+0x2c00], desc[UR14][R38.64], P1 ;  /* 0x02c0000026757fae */ /* 0x000fe8000892184e */
[----:B------:R-:W-:Y:S04]  /*2130*/  LDGSTS.E [R117+0x3000], desc[UR14][R40.64], P1 ;  /* 0x0300000028757fae */ /* 0x000fe8000892184e */
[----:B------:R-:W-:Y:S04]  /*2140*/  LDGSTS.E [R117+0x3400], desc[UR14][R42.64], P1 ;  /* 0x034000002a757fae */ /* 0x000fe8000892184e */
[----:B------:R-:W-:Y:S04]  /*2150*/  LDGSTS.E [R117+0x3800], desc[UR14][R44.64], P1 ;  /* 0x038000002c757fae */ /* 0x000fe8000892184e */
[----:B------:R-:W-:Y:S01]  /*2160*/  LDGSTS.E [R117+0x3c00], desc[UR14][R46.64], P1 ;  /* 0x03c000002e757fae */ /* 0x000fe2000892184e */
[----:B------:R-:W-:-:S03]  /*2170*/  ISETP.GE.AND P1, PT, R11, R118, PT ;  /* 0x000000760b00720c */ /* 0x000fc60003f26270 */
[----:B------:R-:W0:Y:S01]  /*2180*/  LDGDEPBAR ;  /* 0x00000000000079af */ /* 0x000e220000000000 */
[----:B------:R-:W-:Y:S01]  /*2190*/  SEL R124, RZ, 0x4, P1 ;  /* 0x00000004ff7c7807 */ /* 0x000fe20000800000 */
[----:B------:R-:W-:Y:S01]  /*21a0*/  BAR.SYNC.DEFER_BLOCKING 0x0 ;  /* 0x0000000000007b1d */ /* 0x000fe20000010000 */
[----:B------:R-:W-:Y:S01]  /*21b0*/  ISETP.NE.U32.AND P1, PT, R122, RZ, PT ;  /* 0x000000ff7a00720c */ /* 0x000fe20003f25070 */
[----:B------:R-:W-:Y:S01]  /*21c0*/  IMAD.SHL.U32 R122, R74, 0x800, RZ ;  /* 0x000008004a7a7824 */ /* 0x000fe200078e00ff */
[----:B------:R-:W-:-:S04]  /*21d0*/  SEL R124, R124, RZ, P0 ;  /* 0x000000ff7c7c7207 */ /* 0x000fc80000000000 */
[----:B------:R-:W-:-:S04]  /*21e0*/  LOP3.LUT R122, R122, 0x3000, RZ, 0xc0, !PT ;  /* 0x000030007a7a7812 */ /* 0x000fc800078ec0ff */
[----:B------:R-:W-:-:S03]  /*21f0*/  LOP3.LUT R63, R122, 0x7f0, R63, 0xf8, !PT ;  /* 0x000007f07a3f7812 */ /* 0x000fc600078ef83f */
[----:B------:R-:W-:Y:S01]  /*2200*/  @!PT LDS RZ, [RZ] ;  /* 0x00000000fffff984 */ /* 0x000fe20000000800 */
[----:B------:R-:W-:Y:S01]  /*2210*/  @!PT LDS RZ, [RZ] ;  /* 0x00000000fffff984 */ /* 0x000fe20000000800 */
[----:B------:R-:W-:Y:S01]  /*2220*/  @!PT LDS RZ, [RZ] ;  /* 0x00000000fffff984 */ /* 0x000fe20000000800 */
[----:B------:R-:W-:Y:S01]  /*2230*/  LDGSTS.E [R119+0xe000], desc[UR14][R126.64], P1 ;  /* 0x0e0000007e777fae */ /* 0x000fe2000892184e */
[----:B------:R-:W-:-:S03]  /*2240*/  ISETP.NE.U32.AND P1, PT, R124, RZ, PT ;  /* 0x000000ff7c00720c */ /* 0x000fc60003f25070 */
[----:B------:R-:W-:Y:S01]  /*2250*/  LDGSTS.E [R120+0xe000], desc[UR14][R110.64], P2 ;  /* 0x0e0000006e787fae */ /* 0x000fe2000912184e */
[----:B------:R-:W-:-:S03]  /*2260*/  ISETP.GE.AND P2, PT, R23, R118, PT ;  /* 0x000000761700720c */ /* 0x000fc60003f46270 */
[----:B------:R1:W-:Y:S01]  /*2270*/  LDGSTS.E [R121+0xe000], desc[UR14][R64.64], P3 ;  /* 0x0e00000040797fae */ /* 0x0003e2000992184e */
[----:B------:R-:W-:-:S03]  /*2280*/  ISETP.GE.AND P3, PT, R5, R118, PT ;  /* 0x000000760500720c */ /* 0x000fc60003f66270 */
[----:B------:R2:W-:Y:S04]  /*2290*/  LDGSTS.E [R114+0xe000], desc[UR14][R108.64], P4 ;  /* 0x0e0000006c727fae */ /* 0x0005e8000a12184e */
[----:B------:R-:W-:Y:S01]  /*22a0*/  LDGSTS.E [R116+0xe000], desc[UR14][R104.64], P5 ;  /* 0x0e00000068747fae */ /* 0x000fe2000a92184e */
[----:B-1----:R-:W-:-:S03]  /*22b0*/  IMAD.SHL.U32 R65, R74, 0x20, RZ ;  /* 0x000000204a417824 */ /* 0x002fc600078e00ff */
[----:B------:R-:W-:Y:S01]  /*22c0*/  LDGSTS.E [R113+0xe000], desc[UR14][R102.64], P6 ;  /* 0x0e00000066717fae */ /* 0x000fe2000b12184e */
[----:B--2---:R-:W-:Y:S01]  /*22d0*/  IMAD.SHL.U32 R114, R49, 0x20, RZ ;  /* 0x0000002031727824 */ /* 0x004fe200078e00ff */
[----:B------:R-:W-:Y:S02]  /*22e0*/  LOP3.LUT R64, R48, 0x60, R65, 0xf8, !PT ;  /* 0x0000006030407812 */ /* 0x000fe400078ef841 */
[----:B------:R-:W-:Y:S01]  /*22f0*/  LDGSTS.E [R112+0xe000], desc[UR14][R100.64], P1 ;  /* 0x0e00000064707fae */ /* 0x000fe2000892184e */
[----:B------:R-:W-:Y:S01]  /*2300*/  SEL R48, RZ, 0x4, P2 ;  /* 0x00000004ff307807 */ /* 0x000fe20001000000 */
[----:B------:R-:W-:Y:S01]  /*2310*/  IMAD.WIDE R96, R114, 0x4, R96 ;  /* 0x0000000472607825 */ /* 0x000fe200078e0260 */
[----:B------:R-:W-:Y:S02]  /*2320*/  ISETP.GE.AND P1, PT, R115, 0x20, PT ;  /* 0x000000207300780c */ /* 0x000fe40003f26270 */
[----:B------:R-:W-:Y:S01]  /*2330*/  SEL R48, R48, RZ, P0 ;  /* 0x000000ff30307207 */ /* 0x000fe20000000000 */
[----:B------:R-:W-:Y:S01]  /*2340*/  IMAD.WIDE R54, R114, 0x4, R54 ;  /* 0x0000000472367825 */ /* 0x000fe200078e0236 */
[----:B------:R-:W-:-:S02]  /*2350*/  LOP3.LUT R64, R64, R123, RZ, 0x3c, !PT ;  /* 0x0000007b40407212 */ /* 0x000fc400078e3cff */
[----:B------:R-:W-:Y:S01]  /*2360*/  ISETP.NE.U32.AND P2, PT, R48, RZ, PT ;  /* 0x000000ff3000720c */ /* 0x000fe20003f45070 */
[----:B------:R-:W-:Y:S01]  /*2370*/  IMAD.WIDE R52, R114, 0x4, R52 ;  /* 0x0000000472347825 */ /* 0x000fe200078e0234 */
[----:B------:R-:W-:Y:S02]  /*2380*/  SEL R48, RZ, 0x4, P3 ;  /* 0x00000004ff307807 */ /* 0x000fe40001800000 */
[----:B------:R-:W-:Y:S01]  /*2390*/  LOP3.LUT R65, R74, 0x80, RZ, 0xc0, !PT ;  /* 0x000000804a417812 */ /* 0x000fe200078ec0ff */
[----:B------:R-:W-:Y:S01]  /*23a0*/  IMAD.WIDE R50, R114, 0x4, R50 ;  /* 0x0000000472327825 */ /* 0x000fe200078e0232 */
[----:B------:R-:W-:Y:S02]  /*23b0*/  SEL R48, R48, RZ, P0 ;  /* 0x000000ff30307207 */ /* 0x000fe40000000000 */
[----:B------:R-:W-:Y:S01]  /*23c0*/  ISETP.GE.AND P0, PT, R2, R76, PT ;  /* 0x0000004c0200720c */ /* 0x000fe20003f06270 */
[----:B------:R-:W-:Y:S01]  /*23d0*/  IMAD.WIDE R24, R114, 0x4, R24 ;  /* 0x0000000472187825 */ /* 0x000fe200078e0218 */
[----:B------:R-:W-:-:S02]  /*23e0*/  ISETP.NE.U32.AND P3, PT, R48, RZ, PT ;  /* 0x000000ff3000720c */ /* 0x000fc40003f65070 */
[----:B------:R-:W-:Y:S01]  /*23f0*/  CS2R R48, SRZ ;  /* 0x0000000000307805 */ /* 0x000fe2000001ff00 */
[----:B------:R-:W-:Y:S01]  /*2400*/  LDGSTS.E [R95+0xe000], desc[UR14][R98.64], P2 ;  /* 0x0e000000625f7fae */ /* 0x000fe2000912184e */
[----:B------:R-:W-:-:S03]  /*2410*/  IMAD.WIDE R26, R114, 0x4, R26 ;  /* 0x00000004721a7825 */ /* 0x000fc600078e021a */
[----:B------:R-:W0:Y:S01]  /*2420*/  LDGDEPBAR ;  /* 0x00000000000079af */ /* 0x000e220000000000 */
[----:B------:R-:W-:-:S04]  /*2430*/  IMAD.WIDE R28, R114, 0x4, R28 ;  /* 0x00000004721c7825 */ /* 0x000fc800078e021c */
[C---:B------:R-:W-:Y:S01]  /*2440*/  IMAD.WIDE R30, R114.reuse, 0x4, R30 ;  /* 0x00000004721e7825 */ /* 0x040fe200078e021e */
[----:B------:R-:W-:Y:S03]  /*2450*/  LDGSTS.E [R117+0x4000], desc[UR14][R96.64], P3 ;  /* 0x0400000060757fae */ /* 0x000fe6000992184e */
[C---:B------:R-:W-:Y:S01]  /*2460*/  IMAD.WIDE R32, R114.reuse, 0x4, R32 ;  /* 0x0000000472207825 */ /* 0x040fe200078e0220 */
[----:B------:R1:W-:Y:S03]  /*2470*/  LDGSTS.E [R117+0x4400], desc[UR14][R54.64], P3 ;  /* 0x0440000036757fae */ /* 0x0003e6000992184e */
[C---:B------:R-:W-:Y:S01]  /*2480*/  IMAD.WIDE R34, R114.reuse, 0x4, R34 ;  /* 0x0000000472227825 */ /* 0x040fe200078e0222 */
[----:B------:R2:W-:Y:S03]  /*2490*/  LDGSTS.E [R117+0x4800], desc[UR14][R52.64], P3 ;  /* 0x0480000034757fae */ /* 0x0005e6000992184e */
[C---:B------:R-:W-:Y:S01]  /*24a0*/  IMAD.WIDE R36, R114.reuse, 0x4, R36 ;  /* 0x0000000472247825 */ /* 0x040fe200078e0224 */
[----:B------:R3:W-:Y:S03]  /*24b0*/  LDGSTS.E [R117+0x4c00], desc[UR14][R50.64], P3 ;  /* 0x04c0000032757fae */ /* 0x0007e6000992184e */
[----:B------:R-:W-:Y:S01]  /*24c0*/  IMAD.WIDE R38, R114, 0x4, R38 ;  /* 0x0000000472267825 */ /* 0x000fe200078e0226 */
[----:B------:R4:W-:Y:S01]  /*24d0*/  LDGSTS.E [R117+0x5000], desc[UR14][R24.64], P3 ;  /* 0x0500000018757fae */ /* 0x0009e2000992184e */
[----:B-1----:R-:W-:-:S02]  /*24e0*/  CS2R R54, SRZ ;  /* 0x0000000000367805 */ /* 0x002fc4000001ff00 */
[C---:B------:R-:W-:Y:S01]  /*24f0*/  IMAD.WIDE R40, R114.reuse, 0x4, R40 ;  /* 0x0000000472287825 */ /* 0x040fe200078e0228 */
[----:B------:R1:W-:Y:S01]  /*2500*/  LDGSTS.E [R117+0x5400], desc[UR14][R26.64], P3 ;  /* 0x054000001a757fae */ /* 0x0003e2000992184e */
[----:B--2---:R-:W-:Y:S02]  /*2510*/  CS2R R52, SRZ ;  /* 0x0000000000347805 */ /* 0x004fe4000001ff00 */
[C---:B------:R-:W-:Y:S01]  /*2520*/  IMAD.WIDE R42, R114.reuse, 0x4, R42 ;  /* 0x00000004722a7825 */ /* 0x040fe200078e022a */
[----:B------:R2:W-:Y:S01]  /*2530*/  LDGSTS.E [R117+0x5800], desc[UR14][R28.64], P3 ;  /* 0x058000001c757fae */ /* 0x0005e2000992184e */
[----:B---3--:R-:W-:Y:S02]  /*2540*/  CS2R R50, SRZ ;  /* 0x0000000000327805 */ /* 0x008fe4000001ff00 */
[----:B------:R-:W-:Y:S01]  /*2550*/  IMAD.WIDE R44, R114, 0x4, R44 ;  /* 0x00000004722c7825 */ /* 0x000fe200078e022c */
[----:B------:R3:W-:Y:S01]  /*2560*/  LDGSTS.E [R117+0x5c00], desc[UR14][R30.64], P3 ;  /* 0x05c000001e757fae */ /* 0x0007e2000992184e */
[----:B----4-:R-:W-:-:S02]  /*2570*/  CS2R R24, SRZ ;  /* 0x0000000000187805 */ /* 0x010fc4000001ff00 */
[----:B------:R-:W-:Y:S01]  /*2580*/  IMAD.WIDE R46, R114, 0x4, R46 ;  /* 0x00000004722e7825 */ /* 0x000fe200078e022e */
[----:B------:R4:W-:Y:S01]  /*2590*/  LDGSTS.E [R117+0x6000], desc[UR14][R32.64], P3 ;  /* 0x0600000020757fae */ /* 0x0009e2000992184e */
[----:B-1----:R-:W-:-:S03]  /*25a0*/  CS2R R26, SRZ ;  /* 0x00000000001a7805 */ /* 0x002fc6000001ff00 */
[----:B------:R1:W-:Y:S01]  /*25b0*/  LDGSTS.E [R117+0x6400], desc[UR14][R34.64], P3 ;  /* 0x0640000022757fae */ /* 0x0003e2000992184e */
[----:B--2---:R-:W-:-:S03]  /*25c0*/  CS2R R28, SRZ ;  /* 0x00000000001c7805 */ /* 0x004fc6000001ff00 */
[----:B------:R2:W-:Y:S01]  /*25d0*/  LDGSTS.E [R117+0x6800], desc[UR14][R36.64], P3 ;  /* 0x0680000024757fae */ /* 0x0005e2000992184e */
[----:B---3--:R-:W-:-:S03]  /*25e0*/  CS2R R30, SRZ ;  /* 0x00000000001e7805 */ /* 0x008fc6000001ff00 */
[----:B------:R3:W-:Y:S01]  /*25f0*/  LDGSTS.E [R117+0x6c00], desc[UR14][R38.64], P3 ;  /* 0x06c0000026757fae */ /* 0x0007e2000992184e */
[----:B----4-:R-:W-:-:S03]  /*2600*/  CS2R R32, SRZ ;  /* 0x0000000000207805 */ /* 0x010fc6000001ff00 */
        /* <DEDUP_REMOVED lines=8> */
[----:B------:R-:W0:Y:S01]  /*2690*/  LDGDEPBAR ;  /* 0x00000000000079af */ /* 0x000e220000000000 */
[----:B-1----:R-:W-:Y:S02]  /*26a0*/  CS2R R42, SRZ ;  /* 0x00000000002a7805 */ /* 0x002fe4000001ff00 */
[----:B--2---:R-:W-:Y:S02]  /*26b0*/  CS2R R44, SRZ ;  /* 0x00000000002c7805 */ /* 0x004fe4000001ff00 */
[----:B---3--:R-:W-:Y:S01]  /*26c0*/  CS2R R46, SRZ ;  /* 0x00000000002e7805 */ /* 0x008fe2000001ff00 */
[----:B------:R-:W-:Y:S06]  /*26d0*/  @!P1 BRA `(.L_x_0) ;  /* 0x0000001400409947 */ /* 0x000fec0003800000 */
[----:B------:R-:W-:Y:S01]  /*26e0*/  SHF.R.S32.HI R24, RZ, 0x1f, R107 ;  /* 0x0000001fff187819 */ /* 0x000fe2000001146b */
[----:B------:R-:W-:Y:S01]  /*26f0*/  IMAD.SHL.U32 R102, R114, 0x8, RZ ;  /* 0x0000000872667824 */ /* 0x000fe200078e00ff */
[----:B------:R-:W-:Y:S01]  /*2700*/  SHF.R.S32.HI R26, RZ, 0x1f, R67 ;  /* 0x0000001fff1a7819 */ /* 0x000fe20000011443 */
[----:B------:R-:W-:Y:S01]  /*2710*/  VIADD R106, R106, 0xffffffc0 ;  /* 0xffffffc06a6a7836 */ /* 0x000fe20000000000 */
[----:B------:R-:W-:Y:S02]  /*2720*/  SHF.R.S32.HI R27, RZ, 0x1f, R66 ;  /* 0x0000001fff1b7819 */ /* 0x000fe40000011442 */
[----:B------:R-:W-:Y:S02]  /*2730*/  CS2R R40, SRZ ;  /* 0x0000000000287805 */ /* 0x000fe4000001ff00 */
[----:B------:R-:W-:Y:S02]  /*2740*/  SHF.L.U64.HI R25, R107, 0x2, R24 ;  /* 0x000000026b197819 */ /* 0x000fe40000010218 */
[----:B------:R-:W-:-:S02]  /*2750*/  CS2R R42, SRZ ;  /* 0x00000000002a7805 */ /* 0x000fc4000001ff00 */
[----:B------:R-:W-:Y:S02]  /*2760*/  SHF.L.U64.HI R67, R67, 0x2, R26 ;  /* 0x0000000243437819 */ /* 0x000fe4000001021a */
[----:B------:R-:W-:Y:S02]  /*2770*/  CS2R R44, SRZ ;  /* 0x00000000002c7805 */ /* 0x000fe4000001ff00 */
[----:B------:R-:W-:Y:S02]  /*2780*/  SHF.R.S32.HI R29, RZ, 0x1f, R68 ;  /* 0x0000001fff1d7819 */ /* 0x000fe40000011444 */
[----:B------:R-:W-:Y:S02]  /*2790*/  CS2R R46, SRZ ;  /* 0x00000000002e7805 */ /* 0x000fe4000001ff00 */
[----:B------:R-:W-:Y:S02]  /*27a0*/  SHF.R.S32.HI R24, RZ, 0x1f, R69 ;  /* 0x0000001fff187819 */ /* 0x000fe40000011445 */
[----:B------:R-:W-:-:S02]  /*27b0*/  CS2R R48, SRZ ;  /* 0x0000000000307805 */ /* 0x000fc4000001ff00 */
[----:B------:R-:W-:Y:S02]  /*27c0*/  SHF.L.U64.HI R66, R66, 0x2, R27 ;  /* 0x0000000242427819 */ /* 0x000fe4000001021b */
[----:B------:R-:W-:Y:S02]  /*27d0*/  CS2R R50, SRZ ;  /* 0x0000000000327805 */ /* 0x000fe4000001ff00 */
[----:B------:R-:W-:Y:S02]  /*27e0*/  SHF.R.S32.HI R26, RZ, 0x1f, R73 ;  /* 0x0000001fff1a7819 */ /* 0x000fe40000011449 */
[----:B------:R-:W-:Y:S02]  /*27f0*/  CS2R R52, SRZ ;  /* 0x0000000000347805 */ /* 0x000fe4000001ff00 */
[----:B------:R-:W-:Y:S01]  /*2800*/  SHF.R.S32.HI R27, RZ, 0x1f, R70 ;  /* 0x0000001fff1b7819 */ /* 0x000fe20000011446 */
[----:B------:R-:W-:Y:S01]  /*2810*/  UMOV UR12, 0x1 ;  /* 0x00000001000c7882 */ /* 0x000fe20000000000 */
[----:B------:R-:W-:Y:S01]  /*2820*/  SHF.R.S32.HI R113, RZ, 0x1f, R114 ;  /* 0x0000001fff717819 */ /* 0x000fe20000011472 */
[----:B------:R-:W-:Y:S01]  /*2830*/  UMOV UR13, 0xffffffff ;  /* 0xffffffff000d7882 */ /* 0x000fe20000000000 */
[----:B------:R-:W-:Y:S01]  /*2840*/  SHF.L.U64.HI R68, R68, 0x2, R29 ;  /* 0x0000000244447819 */ /* 0x000fe2000001021d */
[----:B------:R-:W-:Y:S01]  /*2850*/  UMOV UR4, URZ ;  /* 0x0000003f00047c82 */ /* 0x000fe20008000000 */
[----:B------:R-:W-:-:S02]  /*2860*/  SHF.L.U64.HI R69, R69, 0x2, R24 ;  /* 0x0000000245457819 */ /* 0x000fc40000010218 */
[----:B------:R-:W-:Y:S02]  /*2870*/  SHF.L.U64.HI R73, R73, 0x2, R26 ;  /* 0x0000000249497819 */ /* 0x000fe4000001021a */
[----:B------:R-:W-:Y:S02]  /*2880*/  SHF.R.S32.HI R24, RZ, 0x1f, R71 ;  /* 0x0000001fff187819 */ /* 0x000fe40000011447 */
[----:B------:R-:W-:Y:S02]  /*2890*/  SHF.R.S32.HI R29, RZ, 0x1f, R72 ;  /* 0x0000001fff1d7819 */ /* 0x000fe40000011448 */
[----:B------:R-:W-:Y:S02]  /*28a0*/  SHF.L.U64.HI R70, R70, 0x2, R27 ;  /* 0x0000000246467819 */ /* 0x000fe4000001021b */
[----:B------:R-:W-:Y:S02]  /*28b0*/  SHF.R.S32.HI R26, RZ, 0x1f, R93 ;  /* 0x0000001fff1a7819 */ /* 0x000fe4000001145d */
[----:B------:R-:W-:-:S02]  /*28c0*/  SHF.L.U64.HI R39, R114, 0x3, R113 ;  /* 0x0000000372277819 */ /* 0x000fc40000010271 */
[----:B------:R-:W-:Y:S02]  /*28d0*/  LEA R117, P1, R93, R102, 0x2 ;  /* 0x000000665d757211 */ /* 0x000fe400078210ff */
[----:B------:R-:W-:Y:S02]  /*28e0*/  SHF.R.S32.HI R27, RZ, 0x1f, R94 ;  /* 0x0000001fff1b7819 */ /* 0x000fe4000001145e */
[----:B------:R-:W-:Y:S02]  /*28f0*/  SHF.L.U64.HI R71, R71, 0x2, R24 ;  /* 0x0000000247477819 */ /* 0x000fe40000010218 */
[----:B------:R-:W-:Y:S02]  /*2900*/  SHF.L.U64.HI R72, R72, 0x2, R29 ;  /* 0x0000000248487819 */ /* 0x000fe4000001021d */
[----:B------:R-:W-:Y:S02]  /*2910*/  SHF.R.U32.HI R28, RZ, 0x5, R74 ;  /* 0x00000005ff1c7819 */ /* 0x000fe4000001164a */
[----:B------:R-:W-:-:S02]  /*2920*/  LEA.HI.X R38, R93, R39, R26, 0x2, P1 ;  /* 0x000000275d267211 */ /* 0x000fc400008f141a */
[----:B------:R-:W-:Y:S02]  /*2930*/  SHF.R.S32.HI R24, RZ, 0x1f, R115 ;  /* 0x0000001fff187819 */ /* 0x000fe40000011473 */
[----:B------:R-:W-:Y:S02]  /*2940*/  SHF.L.U64.HI R74, R94, 0x2, R27 ;  /* 0x000000025e4a7819 */ /* 0x000fe4000001021b */
[----:B------:R-:W-:Y:S02]  /*2950*/  SHF.R.S32.HI R29, RZ, 0x1f, R92 ;  /* 0x0000001fff1d7819 */ /* 0x000fe4000001145c */
[----:B------:R-:W-:Y:S02]  /*2960*/  SHF.R.S32.HI R26, RZ, 0x1f, R91 ;  /* 0x0000001fff1a7819 */ /* 0x000fe4000001145b */
[-C--:B------:R-:W-:Y:S02]  /*2970*/  LEA R36, P1, R92, R102.reuse, 0x2 ;  /* 0x000000665c247211 */ /* 0x080fe400078210ff */
[----:B------:R-:W-:-:S02]  /*2980*/  LEA R35, P2, R91, R102, 0x2 ;  /* 0x000000665b237211 */ /* 0x000fc400078410ff */
[----:B------:R-:W-:Y:S02]  /*2990*/  SHF.R.S32.HI R27, RZ, 0x1f, R90 ;  /* 0x0000001fff1b7819 */ /* 0x000fe4000001145a */
[----:B------:R-:W-:Y:S02]  /*29a0*/  LEA R34, P3, R90, R102, 0x2 ;  /* 0x000000665a227211 */ /* 0x000fe400078610ff */
[----:B------:R-:W-:Y:S02]  /*29b0*/  LEA.HI R115, R24, R115, RZ, 0x5 ;  /* 0x0000007318737211 */ /* 0x000fe400078f28ff */
[-C--:B------:R-:W-:Y:S02]  /*29c0*/  LEA.HI.X R37, R92, R39.reuse, R29, 0x2, P1 ;  /* 0x000000275c257211 */ /* 0x080fe400008f141d */
[----:B------:R-:W-:Y:S02]  /*29d0*/  LEA.HI.X R91, R91, R39, R26, 0x2, P2 ;  /* 0x000000275b5b7211 */ /* 0x000fe400010f141a */
[----:B------:R-:W-:-:S02]  /*29e0*/  SHF.R.S32.HI R24, RZ, 0x1f, R89 ;  /* 0x0000001fff187819 */ /* 0x000fc40000011459 */
[-C--:B------:R-:W-:Y:S02]  /*29f0*/  LEA R33, P4, R89, R102.reuse, 0x2 ;  /* 0x0000006659217211 */ /* 0x080fe400078810ff */
[----:B------:R-:W-:Y:S02]  /*2a00*/  LEA.HI.X R93, R90, R39, R27, 0x2, P3 ;  /* 0x000000275a5d7211 */ /* 0x000fe400018f141b */
[----:B------:R-:W-:Y:S02]  /*2a10*/  SHF.R.S32.HI R29, RZ, 0x1f, R88 ;  /* 0x0000001fff1d7819 */ /* 0x000fe40000011458 */
[----:B------:R-:W-:Y:S02]  /*2a20*/  SHF.R.S32.HI R26, RZ, 0x1f, R87 ;  /* 0x0000001fff1a7819 */ /* 0x000fe40000011457 */
[-C--:B------:R-:W-:Y:S02]  /*2a30*/  LEA R32, P1, R88, R102.reuse, 0x2 ;  /* 0x0000006658207211 */ /* 0x080fe400078210ff */
[----:B------:R-:W-:-:S02]  /*2a40*/  LEA R31, P2, R87, R102, 0x2 ;  /* 0x00000066571f7211 */ /* 0x000fc400078410ff */
[----:B------:R-:W-:Y:S02]  /*2a50*/  SHF.R.S32.HI R27, RZ, 0x1f, R86 ;  /* 0x0000001fff1b7819 */ /* 0x000fe40000011456 */
[----:B------:R-:W-:Y:S02]  /*2a60*/  LEA R30, P3, R86, R102, 0x2 ;  /* 0x00000066561e7211 */ /* 0x000fe400078610ff */
[----:B------:R-:W-:Y:S02]  /*2a70*/  R2UR UR16, R28 ;  /* 0x000000001c1072ca */ /* 0x000fe400000e0000 */
[-C--:B------:R-:W-:Y:S02]  /*2a80*/  LEA.HI.X R95, R89, R39.reuse, R24, 0x2, P4 ;  /* 0x00000027595f7211 */ /* 0x080fe400020f1418 */
[-C--:B------:R-:W-:Y:S02]  /*2a90*/  LEA.HI.X R97, R88, R39.reuse, R29, 0x2, P1 ;  /* 0x0000002758617211 */ /* 0x080fe400008f141d */
[----:B------:R-:W-:-:S02]  /*2aa0*/  LEA.HI.X R99, R87, R39, R26, 0x2, P2 ;  /* 0x0000002757637211 */ /* 0x000fc400010f141a */
[----:B------:R-:W-:Y:S02]  /*2ab0*/  SHF.R.S32.HI R24, RZ, 0x1f, R85 ;  /* 0x0000001fff187819 */ /* 0x000fe40000011455 */
[-C--:B------:R-:W-:Y:S02]  /*2ac0*/  LEA R28, P4, R85, R102.reuse, 0x2 ;  /* 0x00000066551c7211 */ /* 0x080fe400078810ff */
[----:B------:R-:W-:Y:S02]  /*2ad0*/  LEA.HI.X R101, R86, R39, R27, 0x2, P3 ;  /* 0x0000002756657211 */ /* 0x000fe400018f141b */
[----:B------:R-:W-:Y:S02]  /*2ae0*/  SHF.R.S32.HI R29, RZ, 0x1f, R84 ;  /* 0x0000001fff1d7819 */ /* 0x000fe40000011454 */
[----:B------:R-:W-:Y:S02]  /*2af0*/  SHF.R.S32.HI R26, RZ, 0x1f, R83 ;  /* 0x0000001fff1a7819 */ /* 0x000fe40000011453 */
[----:B------:R-:W-:-:S02]  /*2b00*/  LEA R90, P1, R84, R102, 0x2 ;  /* 0x00000066545a7211 */ /* 0x000fc400078210ff */
[-C--:B------:R-:W-:Y:S02]  /*2b10*/  LEA R92, P2, R83, R102.reuse, 0x2 ;  /* 0x00000066535c7211 */ /* 0x080fe400078410ff */
[----:B------:R-:W-:Y:S02]  /*2b20*/  SHF.R.S32.HI R27, RZ, 0x1f, R82 ;  /* 0x0000001fff1b7819 */ /* 0x000fe40000011452 */
[----:B------:R-:W-:Y:S02]  /*2b30*/  LEA R94, P3, R82, R102, 0x2 ;  /* 0x00000066525e7211 */ /* 0x000fe400078610ff */
[-C--:B------:R-:W-:Y:S02]  /*2b40*/  LEA.HI.X R103, R85, R39.reuse, R24, 0x2, P4 ;  /* 0x0000002755677211 */ /* 0x080fe400020f1418 */
[-C--:B------:R-:W-:Y:S02]  /*2b50*/  LEA.HI.X R105, R84, R39.reuse, R29, 0x2, P1 ;  /* 0x0000002754697211 */ /* 0x080fe400008f141d */
[----:B------:R-:W-:-:S02]  /*2b60*/  LEA.HI.X R107, R83, R39, R26, 0x2, P2 ;  /* 0x00000027536b7211 */ /* 0x000fc400010f141a */
[-C--:B------:R-:W-:Y:S02]  /*2b70*/  LEA R96, P4, R81, R102.reuse, 0x2 ;  /* 0x0000006651607211 */ /* 0x080fe400078810ff */
[----:B------:R-:W-:Y:S02]  /*2b80*/  LEA.HI.X R76, R82, R39, R27, 0x2, P3 ;  /* 0x00000027524c7211 */ /* 0x000fe400018f141b */
[-C--:B------:R-:W-:Y:S02]  /*2b90*/  LEA R98, P1, R80, R102.reuse, 0x2 ;  /* 0x0000006650627211 */ /* 0x080fe400078210ff */
[----:B------:R-:W-:Y:S02]  /*2ba0*/  LEA R100, P2, R79, R102, 0x2 ;  /* 0x000000664f647211 */ /* 0x000fe400078410ff */
[----:B------:R-:W-:Y:S02]  /*2bb0*/  SHF.R.S32.HI R24, RZ, 0x1f, R81 ;  /* 0x0000001fff187819 */ /* 0x000fe40000011451 */
[----:B------:R-:W-:-:S02]  /*2bc0*/  SHF.R.S32.HI R29, RZ, 0x1f, R80 ;  /* 0x0000001fff1d7819 */ /* 0x000fc40000011450 */
[----:B------:R-:W-:Y:S02]  /*2bd0*/  SHF.R.S32.HI R27, RZ, 0x1f, R78 ;  /* 0x0000001fff1b7819 */ /* 0x000fe4000001144e */
[----:B------:R-:W-:Y:S02]  /*2be0*/  LEA R102, P3, R78, R102, 0x2 ;  /* 0x000000664e667211 */ /* 0x000fe400078610ff */
[-C--:B------:R-:W-:Y:S02]  /*2bf0*/  LEA.HI.X R26, R81, R39.reuse, R24, 0x2, P4 ;  /* 0x00000027511a7211 */ /* 0x080fe400020f1418 */
[-C--:B------:R-:W-:Y:S02]  /*2c00*/  LEA.HI.X R29, R80, R39.reuse, R29, 0x2, P1 ;  /* 0x00000027501d7211 */ /* 0x080fe400008f141d */
[----:B------:R-:W-:Y:S02]  /*2c10*/  LEA.HI.X R27, R78, R39, R27, 0x2, P3 ;  /* 0x000000274e1b7211 */ /* 0x000fe400018f141b */
[----:B------:R-:W-:-:S02]  /*2c20*/  IADD3 R117, P5, R117, UR10, RZ ;  /* 0x0000000a75757c10 */ /* 0x000fc4000ffbe0ff */
[----:B------:R-:W-:Y:S02]  /*2c30*/  IADD3 R80, P6, R36, UR10, RZ ;  /* 0x0000000a24507c10 */ /* 0x000fe4000ffde0ff */
[----:B------:R-:W-:Y:S02]  /*2c40*/  IADD3 R81, P3, R35, UR10, RZ ;  /* 0x0000000a23517c10 */ /* 0x000fe4000ff7e0ff */
[----:B------:R-:W-:Y:S02]  /*2c50*/  IADD3 R82, P4, R34, UR10, RZ ;  /* 0x0000000a22527c10 */ /* 0x000fe4000ff9e0ff */
[----:B------:R-:W-:Y:S02]  /*2c60*/  CS2R R34, SRZ ;  /* 0x0000000000227805 */ /* 0x000fe4000001ff00 */
[----:B------:R-:W-:Y:S02]  /*2c70*/  IADD3.X R87, R38, UR11, RZ, P5, !PT ;  /* 0x0000000b26577c10 */ /* 0x000fe4000affe4ff */
[----:B------:R-:W-:-:S02]  /*2c80*/  IADD3.X R89, R37, UR11, RZ, P6, !PT ;  /* 0x0000000b25597c10 */ /* 0x000fc4000b7fe4ff */
[----:B------:R-:W-:Y:S02]  /*2c90*/  CS2R R36, SRZ ;  /* 0x0000000000247805 */ /* 0x000fe4000001ff00 */
[----:B------:R-:W-:Y:S02]  /*2ca0*/  IADD3.X R91, R91, UR11, RZ, P3, !PT ;  /* 0x0000000b5b5b7c10 */ /* 0x000fe40009ffe4ff */
[----:B------:R-:W-:Y:S02]  /*2cb0*/  IADD3.X R93, R93, UR11, RZ, P4, !PT ;  /* 0x0000000b5d5d7c10 */ /* 0x000fe4000a7fe4ff */
[----:B------:R-:W-:Y:S02]  /*2cc0*/  IADD3 R83, P5, R33, UR10, RZ ;  /* 0x0000000a21537c10 */ /* 0x000fe4000ffbe0ff */
[----:B------:R-:W-:Y:S02]  /*2cd0*/  IADD3 R85, P6, R32, UR10, RZ ;  /* 0x0000000a20557c10 */ /* 0x000fe4000ffde0ff */
[----:B------:R-:W-:-:S02]  /*2ce0*/  CS2R R32, SRZ ;  /* 0x0000000000207805 */ /* 0x000fc4000001ff00 */
[----:B------:R-:W-:Y:S02]  /*2cf0*/  IADD3 R84, P3, R31, UR10, RZ ;  /* 0x0000000a1f547c10 */ /* 0x000fe4000ff7e0ff */
[----:B------:R-:W-:Y:S02]  /*2d00*/  IADD3 R86, P4, R30, UR10, RZ ;  /* 0x0000000a1e567c10 */ /* 0x000fe4000ff9e0ff */
[----:B------:R-:W-:Y:S02]  /*2d10*/  CS2R R30, SRZ ;  /* 0x00000000001e7805 */ /* 0x000fe4000001ff00 */
[----:B------:R-:W-:Y:S02]  /*2d20*/  SHF.R.S32.HI R24, RZ, 0x1f, R79 ;  /* 0x0000001fff187819 */ /* 0x000fe4000001144f */
[----:B------:R-:W-:Y:S02]  /*2d30*/  IADD3.X R95, R95, UR11, RZ, P5, !PT ;  /* 0x0000000b5f5f7c10 */ /* 0x000fe4000affe4ff */
[----:B------:R-:W-:-:S02]  /*2d40*/  IADD3.X R97, R97, UR11, RZ, P6, !PT ;  /* 0x0000000b61617c10 */ /* 0x000fc4000b7fe4ff */
[----:B------:R-:W-:Y:S02]  /*2d50*/  IADD3.X R99, R99, UR11, RZ, P3, !PT ;  /* 0x0000000b63637c10 */ /* 0x000fe40009ffe4ff */
[----:B------:R-:W-:Y:S02]  /*2d60*/  IADD3.X R101, R101, UR11, RZ, P4, !PT ;  /* 0x0000000b65657c10 */ /* 0x000fe4000a7fe4ff */
[----:B------:R-:W-:Y:S02]  /*2d70*/  LEA.HI.X R24, R79, R39, R24, 0x2, P2 ;  /* 0x000000274f187211 */ /* 0x000fe400010f1418 */
[----:B------:R-:W-:Y:S02]  /*2d80*/  CS2R R38, SRZ ;  /* 0x0000000000267805 */ /* 0x000fe4000001ff00 */
[----:B------:R-:W-:Y:S02]  /*2d90*/  IADD3 R88, P5, R28, UR10, RZ ;  /* 0x0000000a1c587c10 */ /* 0x000fe4000ffbe0ff */
[----:B------:R-:W-:-:S02]  /*2da0*/  IADD3 R90, P6, R90, UR10, RZ ;  /* 0x0000000a5a5a7c10 */ /* 0x000fc4000ffde0ff */
[----:B------:R-:W-:Y:S02]  /*2db0*/  IADD3 R92, P3, R92, UR10, RZ ;  /* 0x0000000a5c5c7c10 */ /* 0x000fe4000ff7e0ff */
[----:B------:R-:W-:Y:S02]  /*2dc0*/  IADD3 R94, P4, R94, UR10, RZ ;  /* 0x0000000a5e5e7c10 */ /* 0x000fe4000ff9e0ff */
[----:B------:R-:W-:Y:S02]  /*2dd0*/  LEA R75, P2, R62, R75, 0x3 ;  /* 0x0000004b3e4b7211 */ /* 0x000fe400078418ff */
[----:B------:R-:W-:Y:S02]  /*2de0*/  SHF.R.S32.HI R55, RZ, 0x1f, R62 ;  /* 0x0000001fff377819 */ /* 0x000fe4000001143e */
[----:B------:R-:W-:Y:S02]  /*2df0*/  IADD3.X R103, R103, UR11, RZ, P5, !PT ;  /* 0x0000000b67677c10 */ /* 0x000fe4000affe4ff */
[----:B------:R-:W-:-:S02]  /*2e00*/  IADD3.X R105, R105, UR11, RZ, P6, !PT ;  /* 0x0000000b69697c10 */ /* 0x000fc4000b7fe4ff */
[----:B------:R-:W-:Y:S02]  /*2e10*/  IADD3.X R107, R107, UR11, RZ, P3, !PT ;  /* 0x0000000b6b6b7c10 */ /* 0x000fe40009ffe4ff */
[----:B------:R-:W-:Y:S02]  /*2e20*/  IADD3.X R76, R76, UR11, RZ, P4, !PT ;  /* 0x0000000b4c4c7c10 */ /* 0x000fe4000a7fe4ff */
[----:B------:R-:W-:Y:S02]  /*2e30*/  IADD3 R104, P1, R75, UR8, RZ ;  /* 0x000000084b687c10 */ /* 0x000fe4000ff3e0ff */
[----:B------:R-:W-:Y:S02]  /*2e40*/  IADD3 R96, P5, R96, UR10, RZ ;  /* 0x0000000a60607c10 */ /* 0x000fe4000ffbe0ff */
[----:B------:R-:W-:Y:S02]  /*2e50*/  IADD3 R98, P6, R98, UR10, RZ ;  /* 0x0000000a62627c10 */ /* 0x000fe4000ffde0ff */
[----:B------:R-:W-:-:S02]  /*2e60*/  IADD3 R100, P3, R100, UR10, RZ ;  /* 0x0000000a64647c10 */ /* 0x000fc4000ff7e0ff */
[----:B------:R-:W-:Y:S02]  /*2e70*/  IADD3 R102, P4, R102, UR10, RZ ;  /* 0x0000000a66667c10 */ /* 0x000fe4000ff9e0ff */
[----:B------:R-:W-:Y:S02]  /*2e80*/  LEA.HI.X R25, R62, R25, R55, 0x3, P2 ;  /* 0x000000193e197211 */ /* 0x000fe400010f1c37 */
[----:B------:R-:W-:Y:S02]  /*2e90*/  SHF.R.S32.HI R115, RZ, 0x5, R115 ;  /* 0x00000005ff737819 */ /* 0x000fe40000011473 */
[----:B------:R-:W-:Y:S02]  /*2ea0*/  IADD3.X R75, R26, UR11, RZ, P5, !PT ;  /* 0x0000000b1a4b7c10 */ /* 0x000fe4000affe4ff */
[----:B------:R-:W-:Y:S02]  /*2eb0*/  IADD3.X R108, R29, UR11, RZ, P6, !PT ;  /* 0x0000000b1d6c7c10 */ /* 0x000fe4000b7fe4ff */
[----:B------:R-:W-:-:S02]  /*2ec0*/  CS2R R28, SRZ ;  /* 0x00000000001c7805 */ /* 0x000fc4000001ff00 */
[----:B------:R-:W-:Y:S01]  /*2ed0*/  IADD3.X R109, R24, UR11, RZ, P3, !PT ;  /* 0x0000000b186d7c10 */ /* 0x000fe20009ffe4ff */
[----:B------:R-:W-:Y:S01]  /*2ee0*/  VIADD R112, R115, 0xfffffffe ;  /* 0xfffffffe73707836 */ /* 0x000fe20000000000 */
[----:B------:R-:W-:Y:S02]  /*2ef0*/  IADD3.X R110, R27, UR11, RZ, P4, !PT ;  /* 0x0000000b1b6e7c10 */ /* 0x000fe4000a7fe4ff */
[----:B------:R-:W-:Y:S02]  /*2f00*/  CS2R R26, SRZ ;  /* 0x00000000001a7805 */ /* 0x000fe4000001ff00 */
[----:B------:R-:W-:Y:S02]  /*2f10*/  IADD3.X R111, R25, UR9, RZ, P1, !PT ;  /* 0x00000009196f7c10 */ /* 0x000fe40008ffe4ff */
[----:B------:R-:W-:Y:S02]  /*2f20*/  CS2R R24, SRZ ;  /* 0x0000000000187805 */ /* 0x000fe4000001ff00 */
[C---:B------:R-:W-:Y:S01]  /*2f30*/  SHF.L.U64.HI R113, R114.reuse, 0x2, R113 ;  /* 0x0000000272717819 */ /* 0x040fe20000010271 */
[----:B------:R-:W-:Y:S01]  /*2f40*/  IMAD.SHL.U32 R114, R114, 0x4, RZ ;  /* 0x0000000472727824 */ /* 0x000fe200078e00ff */
[----:B------:R-:W-:-:S02]  /*2f50*/  SHF.L.U64.HI R116, R62, 0x2, R55 ;  /* 0x000000023e747819 */ /* 0x000fc40000010237 */
[----:B------:R-:W-:-:S07]  /*2f60*/  CS2R R54, SRZ ;  /* 0x0000000000367805 */ /* 0x000fce000001ff00 */
.L_x_1:
[----:B------:R-:W-:Y:S01]  /*2f70*/  UIADD3 UR13, UR13, 0x1, URZ ;  /* 0x000000010d0d7890 */ /* 0x000fe2000fffe03f */
[----:B------:R-:W-:-:S04]  /*2f80*/  DEPBAR.LE SB0, 0x2 ;  /* 0x000080800000791a */ /* 0x000fc80000000000 */
[----:B------:R-:W-:Y:S01]  /*2f90*/  BAR.SYNC.DEFER_BLOCKING 0x0 ;  /* 0x0000000000007b1d */ /* 0x000fe20000010000 */
[----:B------:R-:W-:Y:S01]  /*2fa0*/  UISETP.GT.AND UP0, UPT, UR13, 0x2, UPT ;  /* 0x000000020d00788c */ /* 0x000fe2000bf04270 */
[----:B------:R-:W-:Y:S01]  /*2fb0*/  ISETP.GE.AND P2, PT, R4, R106, PT ;  /* 0x0000006a0400720c */ /* 0x000fe20003f46270 */
[----:B------:R-:W-:Y:S01]  /*2fc0*/  USHF.L.U32 UR6, UR16, 0x7, URZ ;  /* 0x0000000710067899 */ /* 0x000fe2000800063f */
[----:B------:R-:W-:Y:S01]  /*2fd0*/  ISETP.LE.AND P1, PT, R112, UR4, PT ;  /* 0x0000000470007c0c */ /* 0x000fe2000bf23270 */
[----:B------:R-:W-:Y:S01]  /*2fe0*/  USEL UR13, UR13, URZ, !UP0 ;  /* 0x0000003f0d0d7287 */ /* 0x000fe2000c000000 */
[----:B------:R-:W-:Y:S01]  /*2ff0*/  SEL R78, RZ, 0x4, P2 ;  /* 0x00000004ff4e7807 */ /* 0x000fe20001000000 */
[----:B------:R-:W-:Y:S02]  /*3000*/  ULOP3.LUT UR8, UR6, 0x200, URZ, 0xc0, !UPT ;  /* 0x0000020006087892 */ /* 0x000fe4000f8ec03f */
[----:B------:R-:W-:Y:S01]  /*3010*/  ULEA UR5, UR13, UR7, 0xd ;  /* 0x000000070d057291 */ /* 0x000fe2000f8e683f */
[----:B------:R-:W-:Y:S01]  /*3020*/  SEL R78, R78, RZ, !P1 ;  /* 0x000000ff4e4e7207 */ /* 0x000fe20004800000 */
[----:B------:R-:W-:-:S02]  /*3030*/  ULEA UR6, UR13, UR7, 0xe ;  /* 0x000000070d067291 */ /* 0x000fc4000f8e703f */
[----:B------:R-:W-:Y:S01]  /*3040*/  UIADD3 UR5, UR5, 0xc000, URZ ;  /* 0x0000c00005057890 */ /* 0x000fe2000fffe03f */
[----:B------:R-:W-:Y:S01]  /*3050*/  ISETP.NE.U32.AND P2, PT, R78, RZ, PT ;  /* 0x000000ff4e00720c */ /* 0x000fe20003f45070 */
[----:B------:R-:W-:Y:S01]  /*3060*/  ULEA.HI UR6, UR6, UR8, URZ, 0x1c ;  /* 0x0000000806067291 */ /* 0x000fe2000f8fe03f */
[----:B------:R-:W-:Y:S01]  /*3070*/  IADD3 R78, P3, R13, R104, RZ ;  /* 0x000000680d4e7210 */ /* 0x000fe20007f7e0ff */
[----:B------:R-:W-:Y:S02]  /*3080*/  USHF.R.U32.HI UR5, URZ, 0x4, UR5 ;  /* 0x000000043f057899 */ /* 0x000fe40008011605 */
[----:B------:R-:W-:Y:S02]  /*3090*/  ULOP3.LUT UR10, UR6, 0x3fff, URZ, 0xc0, !UPT ;  /* 0x00003fff060a7892 */ /* 0x000fe4000f8ec03f */
[----:B------:R-:W-:Y:S01]  /*30a0*/  USGXT.U32 UR8, UR5, 0xe ;  /* 0x0000000e0508789a */ /* 0x000fe20008000000 */
[----:B------:R-:W-:Y:S01]  /*30b0*/  IMAD.X R79, R111, 0x1, R66, P3 ;  /* 0x000000016f4f7824 */ /* 0x000fe200018e0642 */
[----:B------:R-:W-:Y:S01]  /*30c0*/  UMOV UR11, 0x40000040 ;  /* 0x40000040000b7882 */ /* 0x000fe20000000000 */
[----:B------:R-:W-:Y:S01]  /*30d0*/  WARPGROUP.ARRIVE ;  /* 0x00000000000079c5 */ /* 0x000fe20000000000 */
[----:B------:R-:W-:Y:S01]  /*30e0*/  UMOV UR9, 0x40000040 ;  /* 0x4000004000097882 */ /* 0x000fe20000000000 */
[----:B------:R-:W-:Y:S01]  /*30f0*/  UMOV UR5, URZ ;  /* 0x0000003f00057c82 */ /* 0x000fe20008000000 */
[----:B------:R-:W-:Y:S01]  /*3100*/  UMOV UR6, URZ ;  /* 0x0000003f00067c82 */ /* 0x000fe20008000000 */
[----:B------:R-:W-:-:S02]  /*3110*/  UIADD3 UR12, UR12, 0x1, URZ ;  /* 0x000000010c0c7890 */ /* 0x000fc4000fffe03f */
[----:B------:R-:W-:Y:S01]  /*3120*/  HGMMA.64x64x8.F32.TF32 R24, gdesc[UR8], R24 ;  /* 0x04e00000081879f0 */ /* 0x000fe20008702818 */
[----:B------:R-:W-:Y:S02]  /*3130*/  UIADD3 UR10, UP1, UR10, 0x2, URZ ;  /* 0x000000020a0a7890 */ /* 0x000fe4000ff3e03f */
[----:B------:R-:W-:Y:S02]  /*3140*/  UIADD3 UR8, UP0, UR8, 0x2, URZ ;  /* 0x0000000208087890 */ /* 0x000fe4000ff1e03f */
[----:B------:R-:W-:Y:S02]  /*3150*/  UIADD3.X UR11, UR6, 0x40000040, URZ, UP1, !UPT ;  /* 0x40000040060b7890 */ /* 0x000fe40008ffe43f */
[----:B------:R-:W-:Y:S02]  /*3160*/  UIADD3.X UR9, UR5, 0x40000040, URZ, UP0, !UPT ;  /* 0x4000004005097890 */ /* 0x000fe400087fe43f */
[----:B------:R-:W-:Y:S02]  /*3170*/  UIADD3.64 UR22, UR10, 0x2, URZ ;  /* 0x000000020a167897 */ /* 0x000fe4000fffe03f */
[----:B------:R-:W-:-:S02]  /*3180*/  UIADD3.64 UR20, UR8, 0x2, URZ ;  /* 0x0000000208147897 */ /* 0x000fc4000fffe03f */
[----:B------:R-:W-:Y:S02]  /*3190*/  UISETP.GT.AND UP0, UPT, UR12, 0x2, UPT ;  /* 0x000000020c00788c */ /* 0x000fe4000bf04270 */
[----:B------:R-:W-:Y:S02]  /*31a0*/  UIADD3 UR4, UR4, 0x1, URZ ;  /* 0x0000000104047890 */ /* 0x000fe4000fffe03f */
[----:B------:R-:W-:-:S04]  /*31b0*/  USEL UR12, UR12, URZ, !UP0 ;  /* 0x0000003f0c0c7287 */ /* 0x000fc8000c000000 */
[----:B------:R-:W-:-:S06]  /*31c0*/  ULEA UR5, UR12, UR7, 0xd ;  /* 0x000000070c057291 */ /* 0x000fcc000f8e683f */
[----:B------:R-:W-:Y:S02]  /*31d0*/  VIADD R119, R3, UR5 ;  /* 0x0000000503777c36 */ /* 0x000fe40008000000 */
[----:B------:R-:W-:Y:S01]  /*31e0*/  VIADD R121, R21, UR5 ;  /* 0x0000000515797c36 */ /* 0x000fe20008000000 */
[----:B------:R-:W-:Y:S01]  /*31f0*/  HGMMA.64x64x8.F32.TF32 R24, gdesc[UR8], R24 ;  /* 0x04e00000081879f0 */ /* 0x000fe20008702818 */
[----:B------:R-:W-:Y:S02]  /*3200*/  UIADD3.64 UR10, UR10, 0x4, URZ ;  /* 0x000000040a0a7897 */ /* 0x000fe4000fffe03f */
[----:B------:R-:W-:Y:S01]  /*3210*/  UIADD3.64 UR8, UR8, 0x4, URZ ;  /* 0x0000000408087897 */ /* 0x000fe2000fffe03f */
[----:B------:R-:W-:Y:S08]  /*3220*/  HGMMA.64x64x8.F32.TF32 R24, gdesc[UR20], R24 ;  /* 0x04e00000141879f0 */ /* 0x000ff00008702818 */
[----:B------:R-:W-:Y:S03]  /*3230*/  HGMMA.64x64x8.F32.TF32 R24, gdesc[UR8], R24, gsb0 ;  /* 0x04e00000081879f0 */ /* 0x000fe60008002818 */
[----:B------:R-:W-:-:S02]  /*3240*/  WARPGROUP.DEPBAR.LE gsb0, 0x1 ;  /* 0x00008000000079c5 */ /* 0x000fc40000010100 */
[----:B------:R-:W-:Y:S06]  /*3250*/  BAR.SYNC.DEFER_BLOCKING 0x0 ;  /* 0x0000000000007b1d */ /* 0x000fec0000010000 */
[----:B------:R-:W-:Y:S01]  /*3260*/  @!PT LDS RZ, [RZ] ;  /* 0x00000000fffff984 */ /* 0x000fe20000000800 */
[----:B------:R-:W-:Y:S01]  /*3270*/  @!PT LDS RZ, [RZ] ;  /* 0x00000000fffff984 */ /* 0x000fe20000000800 */
[----:B------:R-:W-:Y:S01]  /*3280*/  @!PT LDS RZ, [RZ] ;  /* 0x00000000fffff984 */ /* 0x000fe20000000800 */
[----:B------:R1:W-:Y:S01]  /*3290*/  LDGSTS.E [R119+0xc000], desc[UR14][R78.64], P2 ;  /* 0x0c0000004e777fae */ /* 0x0003e2000912184e */
[----:B------:R-:W-:-:S04]  /*32a0*/  ISETP.GE.AND P2, PT, R6, R106, PT ;  /* 0x0000006a0600720c */ /* 0x000fc80003f46270 */
[----:B------:R-:W-:-:S04]  /*32b0*/  SEL R118, RZ, 0x4, P2 ;  /* 0x00000004ff767807 */ /* 0x000fc80001000000 */
[----:B------:R-:W-:Y:S02]  /*32c0*/  SEL R118, R118, RZ, !P1 ;  /* 0x000000ff76767207 */ /* 0x000fe40004800000 */
[----:B-1----:R-:W-:Y:S01]  /*32d0*/  IADD3 R78, P3, R14, R104, RZ ;  /* 0x000000680e4e7210 */ /* 0x002fe20007f7e0ff */
[----:B------:R-:W-:Y:S01]  /*32e0*/  VIADD R119, R22, UR5 ;  /* 0x0000000516777c36 */ /* 0x000fe20008000000 */
[----:B------:R-:W-:-:S03]  /*32f0*/  ISETP.NE.U32.AND P2, PT, R118, RZ, PT ;  /* 0x000000ff7600720c */ /* 0x000fc60003f45070 */
[----:B------:R-:W-:-:S10]  /*3300*/  IMAD.X R79, R111, 0x1, R67, P3 ;  /* 0x000000016f4f7824 */ /* 0x000fd400018e0643 */
        /* <DEDUP_REMOVED lines=38> */
[----:B------:R-:W-:Y:S01]  /*3570*/  ISETP.NE.U32.AND P2, PT, R118, RZ, PT ;  /* 0x000000ff7600720c */ /* 0x000fe20003f45070 */
[----:B------:R-:W-:Y:S02]  /*3580*/  ULEA UR5, UR12, UR7, 0xe ;  /* 0x000000070c057291 */ /* 0x000fe4000f8e703f */
[----:B------:R-:W-:-:S10]  /*3590*/  IMAD.X R79, R111, 0x1, R72, P3 ;  /* 0x000000016f4f7824 */ /* 0x000fd400018e0648 */
[----:B------:R1:W-:Y:S01]  /*35a0*/  LDGSTS.E [R119+0xc000], desc[UR14][R78.64], P2 ;  /* 0x0c0000004e777fae */ /* 0x0003e2000912184e */
[----:B------:R-:W-:-:S04]  /*35b0*/  ISETP.GE.AND P2, PT, R23, R106, PT ;  /* 0x0000006a1700720c */ /* 0x000fc80003f46270 */
[----:B------:R-:W-:-:S04]  /*35c0*/  SEL R118, RZ, 0x4, P2 ;  /* 0x00000004ff767807 */ /* 0x000fc80001000000 */
[----:B------:R-:W-:Y:S02]  /*35d0*/  SEL R118, R118, RZ, !P1 ;  /* 0x000000ff76767207 */ /* 0x000fe40004800000 */
[----:B-1----:R-:W-:Y:S02]  /*35e0*/  IADD3 R78, P3, R20, R104, RZ ;  /* 0x00000068144e7210 */ /* 0x002fe40007f7e0ff */
[----:B------:R-:W-:-:S03]  /*35f0*/  ISETP.NE.U32.AND P2, PT, R118, RZ, PT ;  /* 0x000000ff7600720c */ /* 0x000fc60003f45070 */
[----:B------:R-:W-:-:S10]  /*3600*/  IMAD.X R79, R111, 0x1, R73, P3 ;  /* 0x000000016f4f7824 */ /* 0x000fd400018e0649 */
[----:B------:R1:W-:Y:S01]  /*3610*/  LDGSTS.E [R121+0xc000], desc[UR14][R78.64], P2 ;  /* 0x0c0000004e797fae */ /* 0x0003e2000912184e */
[----:B------:R-:W-:Y:S01]  /*3620*/  ISETP.GE.AND P2, PT, R5, R106, PT ;  /* 0x0000006a0500720c */ /* 0x000fe20003f46270 */
[----:B------:R-:W-:Y:S02]  /*3630*/  VIADD R106, R106, 0xffffffe0 ;  /* 0xffffffe06a6a7836 */ /* 0x000fe40000000000 */
[----:B------:R-:W0:Y:S01]  /*3640*/  LDGDEPBAR ;  /* 0x00000000000079af */ /* 0x000e220000000000 */
[----:B------:R-:W-:-:S04]  /*3650*/  SEL R118, RZ, 0x4, P2 ;  /* 0x00000004ff767807 */ /* 0x000fc80001000000 */
[----:B------:R-:W-:Y:S02]  /*3660*/  SEL R118, R118, RZ, !P1 ;  /* 0x000000ff76767207 */ /* 0x000fe40004800000 */
[----:B-1----:R-:W-:Y:S02]  /*3670*/  IADD3 R78, P2, R12, R102, RZ ;  /* 0x000000660c4e7210 */ /* 0x002fe40007f5e0ff */
[----:B------:R-:W-:Y:S01]  /*3680*/  ISETP.NE.U32.AND P1, PT, R118, RZ, PT ;  /* 0x000000ff7600720c */ /* 0x000fe20003f25070 */
[----:B------:R-:W-:Y:S02]  /*3690*/  VIADD R118, R61, UR5 ;  /* 0x000000053d767c36 */ /* 0x000fe40008000000 */
[----:B------:R-:W-:-:S10]  /*36a0*/  IMAD.X R79, R110, 0x1, R74, P2 ;  /* 0x000000016e4f7824 */ /* 0x000fd400010e064a */
[----:B------:R1:W-:Y:S02]  /*36b0*/  LDGSTS.E [R118], desc[UR14][R78.64], P1 ;  /* 0x000000004e767fae */ /* 0x0003e4000892184e */
[----:B-1----:R-:W-:-:S05]  /*36c0*/  IADD3 R78, P2, R12, R100, RZ ;  /* 0x000000640c4e7210 */ /* 0x002fca0007f5e0ff */
[----:B------:R-:W-:-:S05]  /*36d0*/  IMAD.X R79, R109, 0x1, R74, P2 ;  /* 0x000000016d4f7824 */ /* 0x000fca00010e064a */
[----:B------:R1:W-:Y:S02]  /*36e0*/  LDGSTS.E [R118+0x400], desc[UR14][R78.64], P1 ;  /* 0x004000004e767fae */ /* 0x0003e4000892184e */
        /* <DEDUP_REMOVED lines=30> */
[----:B-1----:R-:W-:Y:S02]  /*38d0*/  IADD3 R78, P2, R12, R82, RZ ;  /* 0x000000520c4e7210 */ /* 0x002fe40007f5e0ff */
[----:B------:R-:W-:-:S03]  /*38e0*/  IADD3 R82, P3, R82, R114, RZ ;  /* 0x0000007252527210 */ /* 0x000fc60007f7e0ff */
[C---:B------:R-:W-:Y:S02]  /*38f0*/  IMAD.X R79, R93.reuse, 0x1, R74, P2 ;  /* 0x000000015d4f7824 */ /* 0x040fe400010e064a */
[--C-:B------:R-:W-:Y:S01]  /*3900*/  IMAD.X R93, R93, 0x1, R113.reuse, P3 ;  /* 0x000000015d5d7824 */ /* 0x100fe200018e0671 */
[-C--:B------:R-:W-:Y:S02]  /*3910*/  IADD3 R90, P3, R90, R114.reuse, RZ ;  /* 0x000000725a5a7210 */ /* 0x080fe40007f7e0ff */
[----:B------:R1:W-:Y:S03]  /*3920*/  LDGSTS.E [R118+0x3000], desc[UR14][R78.64], P1 ;  /* 0x030000004e767fae */ /* 0x0003e6000892184e */
[----:B------:R-:W-:Y:S01]  /*3930*/  IMAD.X R105, R105, 0x1, R113, P3 ;  /* 0x0000000169697824 */ /* 0x000fe200018e0671 */
[----:B------:R-:W-:-:S05]  /*3940*/  IADD3 R102, P3, R102, R114, RZ ;  /* 0x0000007266667210 */ /* 0x000fca0007f7e0ff */
[----:B------:R-:W-:Y:S01]  /*3950*/  IMAD.X R110, R110, 0x1, R113, P3 ;  /* 0x000000016e6e7824 */ /* 0x000fe200018e0671 */
        /* <DEDUP_REMOVED lines=20> */
[----:B------:R-:W-:Y:S01]  /*3aa0*/  IMAD.X R79, R87, 0x1, R74, P2 ;  /* 0x00000001574f7824 */ /* 0x000fe200010e064a */
[-C--:B------:R-:W-:Y:S01]  /*3ab0*/  IADD3 R83, P2, R83, R114.reuse, RZ ;  /* 0x0000007253537210 */ /* 0x080fe20007f5e0ff */
[--C-:B------:R-:W-:Y:S01]  /*3ac0*/  IMAD.X R87, R87, 0x1, R113.reuse, P6 ;  /* 0x0000000157577824 */ /* 0x100fe200030e0671 */
[-C--:B------:R-:W-:Y:S02]  /*3ad0*/  IADD3 R84, P6, R84, R114.reuse, RZ ;  /* 0x0000007254547210 */ /* 0x080fe40007fde0ff */
[----:B------:R1:W-:Y:S01]  /*3ae0*/  LDGSTS.E [R118+0x3c00], desc[UR14][R78.64], P1 ;  /* 0x03c000004e767fae */ /* 0x0003e2000892184e */
[-C--:B------:R-:W-:Y:S01]  /*3af0*/  IADD3 R85, P1, R85, R114.reuse, RZ ;  /* 0x0000007255557210 */ /* 0x080fe20007f3e0ff */
[--C-:B------:R-:W-:Y:S01]  /*3b00*/  IMAD.X R95, R95, 0x1, R113.reuse, P2 ;  /* 0x000000015f5f7824 */ /* 0x100fe200010e0671 */
[-C--:B------:R-:W-:Y:S01]  /*3b10*/  IADD3 R92, P2, R92, R114.reuse, RZ ;  /* 0x000000725c5c7210 */ /* 0x080fe20007f5e0ff */
[--C-:B------:R-:W-:Y:S01]  /*3b20*/  IMAD.X R99, R99, 0x1, R113.reuse, P6 ;  /* 0x0000000163637824 */ /* 0x100fe200030e0671 */
[-C--:B------:R-:W-:Y:S01]  /*3b30*/  IADD3 R96, P6, R96, R114.reuse, RZ ;  /* 0x0000007260607210 */ /* 0x080fe20007fde0ff */
[--C-:B------:R-:W-:Y:S01]  /*3b40*/  IMAD.X R97, R97, 0x1, R113.reuse, P1 ;  /* 0x0000000161617824 */ /* 0x100fe200008e0671 */
[----:B------:R-:W-:Y:S01]  /*3b50*/  IADD3 R94, P1, R94, R114, RZ ;  /* 0x000000725e5e7210 */ /* 0x000fe20007f3e0ff */
[--C-:B------:R-:W-:Y:S01]  /*3b60*/  IMAD.X R107, R107, 0x1, R113.reuse, P2 ;  /* 0x000000016b6b7824 */ /* 0x100fe200010e0671 */
[----:B------:R-:W-:Y:S01]  /*3b70*/  LEA R104, P2, R62, R104, 0x2 ;  /* 0x000000683e687211 */ /* 0x000fe200078410ff */
[----:B------:R-:W0:Y:S01]  /*3b80*/  LDGDEPBAR ;  /* 0x00000000000079af */ /* 0x000e220000000000 */
[----:B------:R-:W-:-:S02]  /*3b90*/  IMAD.X R75, R75, 0x1, R113, P6 ;  /* 0x000000014b4b7824 */ /* 0x000fc400030e0671 */
[----:B------:R-:W-:Y:S01]  /*3ba0*/  IMAD.X R76, R76, 0x1, R113, P1 ;  /* 0x000000014c4c7824 */ /* 0x000fe200008e0671 */
[----:B------:R-:W-:Y:S01]  /*3bb0*/  ISETP.NE.U32.AND P1, PT, R115, UR4, PT ;  /* 0x0000000473007c0c */ /* 0x000fe2000bf25070 */
[----:B------:R-:W-:-:S12]  /*3bc0*/  IMAD.X R111, R111, 0x1, R116, P2 ;  /* 0x000000016f6f7824 */ /* 0x000fd800010e0674 */
[----:B-1----:R-:W-:Y:S05]  /*3bd0*/  @P1 BRA `(.L_x_1) ;  /* 0xfffffff000e41947 */ /* 0x002fea000383ffff */
.L_x_0:
[----:B------:R-:W-:Y:S02]  /*3be0*/  WARPGROUP.DEPBAR.LE gsb0, 0x0 ;  /* 0x00008000000079c5 */ /* 0x000fe40000010000 */
[----:B------:R-:W-:-:S04]  /*3bf0*/  DEPBAR.LE SB0, 0x0 ;  /* 0x000080000000791a */ /* 0x000fc80000000000 */
[----:B------:R-:W-:Y:S01]  /*3c00*/  R2UR UR4, R65 ;  /* 0x00000000410472ca */ /* 0x000fe200000e0000 */
[----:B------:R-:W-:Y:S01]  /*3c10*/  IMAD.MOV.U32 R7, RZ, RZ, R36 ;  /* 0x000000ffff077224 */ /* 0x000fe200078e0024 */
[C---:B------:R-:W-:Y:S01]  /*3c20*/  LOP3.LUT R6, R0.reuse, 0x78, R4, 0xfe, !PT ;  /* 0x0000007800067812 */ /* 0x040fe200078efe04 */
[----:B------:R-:W-:Y:S01]  /*3c30*/  IMAD.MOV.U32 R11, RZ, RZ, R37 ;  /* 0x000000ffff0b7224 */ /* 0x000fe200078e0025 */
[C---:B------:R-:W-:Y:S01]  /*3c40*/  LOP3.LUT R116, R0.reuse, R4, RZ, 0xfc, !PT ;  /* 0x0000000400747212 */ /* 0x040fe200078efcff */
[----:B------:R-:W-:Y:S01]  /*3c50*/  IMAD.MOV.U32 R15, RZ, RZ, R38 ;  /* 0x000000ffff0f7224 */ /* 0x000fe200078e0026 */
[C---:B------:R-:W-:Y:S01]  /*3c60*/  LOP3.LUT R62, R0.reuse, 0x74, R4, 0xfe, !PT ;  /* 0x00000074003e7812 */ /* 0x040fe200078efe04 */
[----:B------:R-:W-:Y:S01]  /*3c70*/  IMAD.MOV.U32 R5, RZ, RZ, R28 ;  /* 0x000000ffff057224 */ /* 0x000fe200078e001c */
[C-C-:B------:R-:W-:Y:S01]  /*3c80*/  LOP3.LUT R66, R0.reuse, 0x70, R4.reuse, 0xfe, !PT ;  /* 0x0000007000427812 */ /* 0x140fe200078efe04 */
[----:B------:R-:W-:Y:S01]  /*3c90*/  IMAD.MOV.U32 R8, RZ, RZ, R25 ;  /* 0x000000ffff087224 */ /* 0x000fe200078e0019 */
[C-C-:B------:R-:W-:Y:S01]  /*3ca0*/  LOP3.LUT R74, R0.reuse, 0x6c, R4.reuse, 0xfe, !PT ;  /* 0x0000006c004a7812 */ /* 0x140fe200078efe04 */
[----:B------:R-:W-:Y:S01]  /*3cb0*/  IMAD.MOV.U32 R9, RZ, RZ, R29 ;  /* 0x000000ffff097224 */ /* 0x000fe200078e001d */
[C-C-:B------:R-:W-:Y:S01]  /*3cc0*/  LOP3.LUT R70, R0.reuse, 0x68, R4.reuse, 0xfe, !PT ;  /* 0x0000006800467812 */ /* 0x140fe200078efe04 */
[----:B------:R-:W-:Y:S01]  /*3cd0*/  ULEA UR5, UR4, UR7, 0x4 ;  /* 0x0000000704057291 */ /* 0x000fe2000f8e203f */
[C-C-:B------:R-:W-:Y:S01]  /*3ce0*/  LOP3.LUT R58, R0.reuse, 0x64, R4.reuse, 0xfe, !PT ;  /* 0x00000064003a7812 */ /* 0x140fe200078efe04 */
[----:B------:R-:W-:Y:S01]  /*3cf0*/  IMAD.MOV.U32 R10, RZ, RZ, R33 ;  /* 0x000000ffff0a7224 */ /* 0x000fe200078e0021 */
[----:B------:R-:W-:Y:S01]  /*3d00*/  BAR.SYNC.DEFER_BLOCKING 0x0 ;  /* 0x0000000000007b1d */ /* 0x000fe20000010000 */
[C---:B------:R-:W-:Y:S01]  /*3d10*/  LOP3.LUT R76, R0.reuse, 0x60, R4, 0xfe, !PT ;  /* 0x00000060004c7812 */ /* 0x040fe200078efe04 */
[----:B------:R-:W-:Y:S01]  /*3d20*/  IMAD.MOV.U32 R12, RZ, RZ, R26 ;  /* 0x000000ffff0c7224 */ /* 0x000fe200078e001a */
[C---:B------:R-:W-:Y:S01]  /*3d30*/  LOP3.LUT R60, R0.reuse, 0x5c, R4, 0xfe, !PT ;  /* 0x0000005c003c7812 */ /* 0x040fe200078efe04 */
        /* <DEDUP_REMOVED lines=8> */
[----:B------:R-:W-:Y:S01]  /*3dc0*/  IMAD.MOV.U32 R38, RZ, RZ, R35 ;  /* 0x000000ffff267224 */ /* 0x000fe200078e0023 */
[C-C-:B------:R-:W-:Y:S01]  /*3dd0*/  LOP3.LUT R84, R0.reuse, 0x48, R4.reuse, 0xfe, !PT ;  /* 0x0000004800547812 */ /* 0x140fe200078efe04 */
[----:B------:R-:W-:Y:S01]  /*3de0*/  USHF.R.U32.HI UR4, URZ, 0x2, UR4 ;  /* 0x000000023f047899 */ /* 0x000fe20008011604 */
[C-C-:B------:R-:W-:Y:S01]  /*3df0*/  LOP3.LUT R94, R0.reuse, 0x44, R4.reuse, 0xfe, !PT ;  /* 0x00000044005e7812 */ /* 0x140fe200078efe04 */
[----:B------:R-:W1:Y:S01]  /*3e00*/  LDC R3, c[0x0][0x248] ;  /* 0x00009200ff037b82 */ /* 0x000e620000000800 */
[C---:B------:R-:W-:Y:S01]  /*3e10*/  LOP3.LUT R92, R0.reuse, 0x40, R4, 0xfe, !PT ;  /* 0x00000040005c7812 */ /* 0x040fe200078efe04 */
[----:B------:R-:W-:Y:S01]  /*3e20*/  IMAD.MOV.U32 R23, RZ, RZ, R52 ;  /* 0x000000ffff177224 */ /* 0x000fe200078e0034 */
[C-C-:B------:R-:W-:Y:S01]  /*3e30*/  LOP3.LUT R100, R0.reuse, 0x3c, R4.reuse, 0xfe, !PT ;  /* 0x0000003c00647812 */ /* 0x140fe200078efe04 */
[----:B------:R-:W-:Y:S01]  /*3e40*/  IMAD.MOV.U32 R27, RZ, RZ, R53 ;  /* 0x000000ffff1b7224 */ /* 0x000fe200078e0035 */
[C---:B------:R-:W-:Y:S01]  /*3e50*/  LOP3.LUT R98, R0.reuse, 0x38, R4, 0xfe, !PT ;  /* 0x0000003800627812 */ /* 0x040fe200078efe04 */
[----:B------:R-:W-:Y:S01]  /*3e60*/  IMAD.MOV.U32 R31, RZ, RZ, R54 ;  /* 0x000000ffff1f7224 */ /* 0x000fe200078e0036 */
[C-C-:B------:R-:W-:Y:S01]  /*3e70*/  LOP3.LUT R104, R0.reuse, 0x34, R4.reuse, 0xfe, !PT ;  /* 0x0000003400687812 */ /* 0x140fe200078efe04 */
[----:B------:R-:W-:Y:S01]  /*3e80*/  STS.128 [R64+UR5+0x400], R8 ;  /* 0x0004000840007988 */ /* 0x000fe20008000c05 */
[C---:B------:R-:W-:Y:S01]  /*3e90*/  LOP3.LUT R102, R0.reuse, 0x30, R4, 0xfe, !PT ;  /* 0x0000003000667812 */ /* 0x040fe200078efe04 */
[----:B------:R-:W-:Y:S01]  /*3ea0*/  IMAD.MOV.U32 R20, RZ, RZ, R40 ;  /* 0x000000ffff147224 */ /* 0x000fe200078e0028 */
[C-C-:B------:R-:W-:Y:S01]  /*3eb0*/  LOP3.LUT R108, R0.reuse, 0x2c, R4.reuse, 0xfe, !PT ;  /* 0x0000002c006c7812 */ /* 0x140fe200078efe04 */
[----:B------:R-:W-:Y:S01]  /*3ec0*/  STS.128 [R64+UR5+0x80], R12 ;  /* 0x0000800c40007988 */ /* 0x000fe20008000c05 */
[C---:B------:R-:W-:Y:S01]  /*3ed0*/  LOP3.LUT R106, R0.reuse, 0x28, R4, 0xfe, !PT ;  /* 0x00000028006a7812 */ /* 0x040fe200078efe04 */
[----:B------:R-:W-:Y:S01]  /*3ee0*/  IMAD.MOV.U32 R21, RZ, RZ, R44 ;  /* 0x000000ffff157224 */ /* 0x000fe200078e002c */
[C-C-:B------:R-:W-:Y:S01]  /*3ef0*/  LOP3.LUT R96, R0.reuse, 0x24, R4.reuse, 0xfe, !PT ;  /* 0x0000002400607812 */ /* 0x140fe200078efe04 */
[----:B------:R2:W-:Y:S01]  /*3f00*/  STS.128 [R64+UR5+0x480], R36 ;  /* 0x0004802440007988 */ /* 0x0005e20008000c05 */
[C---:B------:R-:W-:Y:S01]  /*3f10*/  LOP3.LUT R88, R0.reuse, 0x20, R4, 0xfe, !PT ;  /* 0x0000002000587812 */ /* 0x040fe200078efe04 */
[----:B------:R-:W-:Y:S01]  /*3f20*/  IMAD.MOV.U32 R22, RZ, RZ, R48 ;  /* 0x000000ffff167224 */ /* 0x000fe200078e0030 */
[C-C-:B------:R-:W-:Y:S01]  /*3f30*/  LOP3.LUT R68, R0.reuse, 0x7c, R4.reuse, 0xfe, !PT ;  /* 0x0000007c00447812 */ /* 0x140fe200078efe04 */
[----:B------:R-:W-:Y:S01]  /*3f40*/  IMAD.MOV.U32 R25, RZ, RZ, R45 ;  /* 0x000000ffff197224 */ /* 0x000fe200078e002d */
[C-C-:B------:R-:W-:Y:S01]  /*3f50*/  LOP3.LUT R72, R0.reuse, 0x1c, R4.reuse, 0xfe, !PT ;  /* 0x0000001c00487812 */ /* 0x140fe200078efe04 */
[----:B------:R-:W-:Y:S01]  /*3f60*/  IMAD.MOV.U32 R26, RZ, RZ, R49 ;  /* 0x000000ffff1a7224 */ /* 0x000fe200078e0031 */
        /* <DEDUP_REMOVED lines=10> */
[----:B------:R-:W-:Y:S01]  /*4010*/  LOP3.LUT R118, R0, 0x4, R4, 0xfe, !PT ;  /* 0x0000000400767812 */ /* 0x000fe200078efe04 */
[----:B------:R-:W-:Y:S01]  /*4020*/  IMAD.MOV.U32 R4, RZ, RZ, R24 ;  /* 0x000000ffff047224 */ /* 0x000fe200078e0018 */
[----:B------:R-:W-:Y:S01]  /*4030*/  ISETP.LT.AND P1, PT, R6, R77, !P0 ;  /* 0x0000004d0600720c */ /* 0x000fe20004721270 */
[----:B------:R-:W-:Y:S01]  /*4040*/  IMAD.MOV.U32 R6, RZ, RZ, R32 ;  /* 0x000000ffff067224 */ /* 0x000fe200078e0020 */
[----:B------:R-:W-:Y:S01]  /*4050*/  LOP3.LUT R63, R63, UR4, RZ, 0x3c, !PT ;  /* 0x000000043f3f7c12 */ /* 0x000fe2000f8e3cff */
[----:B------:R-:W-:Y:S01]  /*4060*/  IMAD.MOV.U32 R24, RZ, RZ, R41 ;  /* 0x000000ffff187224 */ /* 0x000fe200078e0029 */
[----:B------:R-:W-:Y:S01]  /*4070*/  ULDC UR4, c[0x0][0x244] ;  /* 0x0000910000047ab9 */ /* 0x000fe20000000800 */
[----:B------:R-:W-:Y:S01]  /*4080*/  IMAD.MOV.U32 R54, RZ, RZ, R51 ;  /* 0x000000ffff367224 */ /* 0x000fe200078e0033 */
[----:B------:R-:W-:Y:S01]  /*4090*/  STS.128 [R64+UR5], R4 ;  /* 0x0000000440007988 */ /* 0x000fe20008000c05 */
[----:B------:R-:W-:Y:S01]  /*40a0*/  LOP3.LUT R0, R63, 0x40, RZ, 0x3c, !PT ;  /* 0x000000403f007812 */ /* 0x000fe200078e3cff */
[----:B------:R-:W-:Y:S01]  /*40b0*/  IMAD R32, R2, UR4, RZ ;  /* 0x0000000402207c24 */ /* 0x000fe2000f8e02ff */
[----:B------:R-:W-:Y:S01]  /*40c0*/  ULDC.64 UR8, c[0x0][0x220] ;  /* 0x0000880000087ab9 */ /* 0x000fe20000000a00 */
[----:B------:R-:W-:Y:S01]  /*40d0*/  BAR.SYNC.DEFER_BLOCKING 0x0 ;  /* 0x0000000000007b1d */ /* 0x000fe20000010000 */
[----:B-1----:R-:W-:Y:S01]  /*40e0*/  IMAD R33, R116, R3, RZ ;  /* 0x0000000374217224 */ /* 0x002fe200078e02ff */
[C---:B------:R-:W-:Y:S01]  /*40f0*/  ISETP.LT.AND P3, PT, R118.reuse, R77, !P0 ;  /* 0x0000004d7600720c */ /* 0x040fe20004761270 */
[-C--:B------:R-:W-:Y:S01]  /*4100*/  IMAD R35, R118, R3.reuse, RZ ;  /* 0x0000000376237224 */ /* 0x080fe200078e02ff */
[----:B------:R-:W-:Y:S01]  /*4110*/  LEA R2, P2, R32, UR8, 0x2 ;  /* 0x0000000820027c11 */ /* 0x000fe2000f8410ff */
[----:B--2---:R-:W-:Y:S01]  /*4120*/  IMAD R39, R90, R3, RZ ;  /* 0x000000035a277224 */ /* 0x004fe200078e02ff */
[----:B------:R-:W-:-:S02]  /*4130*/  ISETP.LT.AND P4, PT, R114, R77, !P0 ;  /* 0x0000004d7200720c */ /* 0x000fc40004781270 */
[----:B------:R-:W-:Y:S02]  /*4140*/  LEA.HI.X.SX32 R32, R32, UR9, 0x2, P2 ;  /* 0x0000000920207c11 */ /* 0x000fe400090f16ff */
[----:B------:R-:W-:Y:S02]  /*4150*/  ISETP.LT.AND P2, PT, R116, R77, !P0 ;  /* 0x0000004d7400720c */ /* 0x000fe40004741270 */
[----:B------:R-:W-:-:S04]  /*4160*/  LEA R34, P5, R35, R2, 0x2 ;  /* 0x0000000223227211 */ /* 0x000fc800078a10ff */
[----:B------:R-:W-:Y:S02]  /*4170*/  LEA.HI.X.SX32 R35, R35, R32, 0x2, P5 ;  /* 0x0000002023237211 */ /* 0x000fe400028f16ff */
[----:B------:R-:W-:Y:S01]  /*4180*/  ISETP.LT.AND P5, PT, R90, R77, !P0 ;  /* 0x0000004d5a00720c */ /* 0x000fe200047a1270 */
[----:B------:R-:W1:Y:S04]  /*4190*/  LDS.128 R4, [R63+UR7] ;  /* 0x000000073f047984 */ /* 0x000e680008000c00 */
[----:B------:R-:W2:Y:S04]  /*41a0*/  LDS.128 R8, [R0+UR7] ;  /* 0x0000000700087984 */ /* 0x000ea80008000c00 */
[----:B------:R-:W-:Y:S04]  /*41b0*/  LDS.128 R12, [R63+UR7+0x800] ;  /* 0x000800073f0c7984 */ /* 0x000fe80008000c00 */
[----:B------:R-:W-:Y:S01]  /*41c0*/  LDS.128 R16, [R0+UR7+0x800] ;  /* 0x0008000700107984 */ /* 0x000fe20008000c00 */
[----:B------:R-:W-:Y:S06]  /*41d0*/  BAR.SYNC.DEFER_BLOCKING 0x0 ;  /* 0x0000000000007b1d */ /* 0x000fec0000010000 */
[----:B------:R3:W-:Y:S04]  /*41e0*/  STS.128 [R64+UR5], R20 ;  /* 0x0000001440007988 */ /* 0x0007e80008000c05 */
[----:B------:R4:W-:Y:S04]  /*41f0*/  STS.128 [R64+UR5+0x400], R24 ;  /* 0x0004001840007988 */ /* 0x0009e80008000c05 */
[----:B------:R5:W-:Y:S04]  /*4200*/  STS.128 [R64+UR5+0x80], R28 ;  /* 0x0000801c40007988 */ /* 0x000be80008000c05 */
[----:B------:R-:W-:Y:S01]  /*4210*/  STS.128 [R64+UR5+0x480], R52 ;  /* 0x0004803440007988 */ /* 0x000fe20008000c05 */
[-C--:B---3--:R-:W-:Y:S01]  /*4220*/  IMAD R21, R114, R3.reuse, RZ ;  /* 0x0000000372157224 */ /* 0x088fe200078e02ff */
[----:B------:R-:W-:Y:S01]  /*4230*/  BAR.SYNC.DEFER_BLOCKING 0x0 ;  /* 0x0000000000007b1d */ /* 0x000fe20000010000 */
[----:B----4-:R-:W-:Y:S01]  /*4240*/  LEA R24, P6, R33, R2, 0x2 ;  /* 0x0000000221187211 */ /* 0x010fe200078c10ff */
[----:B------:R-:W-:-:S03]  /*4250*/  IMAD R27, R112, R3, RZ ;  /* 0x00000003701b7224 */ /* 0x000fc600078e02ff */
[----:B------:R-:W-:Y:S01]  /*4260*/  LEA.HI.X.SX32 R25, R33, R32, 0x2, P6 ;  /* 0x0000002021197211 */ /* 0x000fe200030f16ff */
[----:B-----5:R-:W-:Y:S01]  /*4270*/  IMAD R31, R110, R3, RZ ;  /* 0x000000036e1f7224 */ /* 0x020fe200078e02ff */
[----:B------:R-:W-:Y:S01]  /*4280*/  LEA R36, P6, R21, R2, 0x2 ;  /* 0x0000000215247211 */ /* 0x000fe200078c10ff */
[----:B------:R-:W-:-:S03]  /*4290*/  IMAD R33, R3, 0x20, R33 ;  /* 0x0000002003217824 */ /* 0x000fc600078e0221 */
[----:B------:R-:W-:Y:S02]  /*42a0*/  LEA.HI.X.SX32 R37, R21, R32, 0x2, P6 ;  /* 0x0000002015257211 */ /* 0x000fe400030f16ff */
[----:B------:R-:W3:Y:S04]  /*42b0*/  LDS.128 R20, [R63+UR7] ;  /* 0x000000073f147984 */ /* 0x000ee80008000c00 */
[----:B-1----:R1:W-:Y:S01]  /*42c0*/  @P2 STG.E desc[UR14][R24.64], R4 ;  /* 0x0000000418002986 */ /* 0x0023e2000c10190e */
[----:B------:R-:W-:-:S03]  /*42d0*/  ISETP.LT.AND P2, PT, R112, R77, !P0 ;  /* 0x0000004d7000720c */ /* 0x000fc60004741270 */
[----:B--2---:R2:W-:Y:S01]  /*42e0*/  @P3 STG.E desc[UR14][R34.64], R8 ;  /* 0x0000000822003986 */ /* 0x0045e2000c10190e */
[----:B------:R-:W-:-:S03]  /*42f0*/  ISETP.LT.AND P3, PT, R110, R77, !P0 ;  /* 0x0000004d6e00720c */ /* 0x000fc60004761270 */
[----:B------:R4:W-:Y:S01]  /*4300*/  @P4 STG.E desc[UR14][R36.64], R5 ;  /* 0x0000000524004986 */ /* 0x0009e2000c10190e */
[-C--:B------:R-:W-:Y:S02]  /*4310*/  LEA R28, P4, R27, R2.reuse, 0x2 ;  /* 0x000000021b1c7211 */ /* 0x080fe400078810ff */
[----:B-1----:R-:W-:Y:S02]  /*4320*/  LEA R4, P6, R39, R2, 0x2 ;  /* 0x0000000227047211 */ /* 0x002fe400078c10ff */
[----:B------:R-:W-:Y:S02]  /*4330*/  LEA.HI.X.SX32 R29, R27, R32, 0x2, P4 ;  /* 0x000000201b1d7211 */ /* 0x000fe400020f16ff */
[----:B------:R-:W1:Y:S01]  /*4340*/  LDS.128 R24, [R0+UR7] ;  /* 0x0000000700187984 */ /* 0x000e620008000c00 */
[C---:B------:R-:W-:Y:S01]  /*4350*/  LEA R30, P4, R31.reuse, R2, 0x2 ;  /* 0x000000021f1e7211 */ /* 0x040fe200078810ff */
[-C--:B--2---:R-:W-:Y:S02]  /*4360*/  IMAD R35, R82, R3.reuse, RZ ;  /* 0x0000000352237224 */ /* 0x084fe400078e02ff */
[----:B------:R2:W-:Y:S01]  /*4370*/  @P2 STG.E desc[UR14][R28.64], R9 ;  /* 0x000000091c002986 */ /* 0x0005e2000c10190e */
[----:B------:R-:W-:Y:S01]  /*4380*/  LEA.HI.X.SX32 R31, R31, R32, 0x2, P4 ;  /* 0x000000201f1f7211 */ /* 0x000fe200020f16ff */
[----:B----4-:R-:W-:Y:S01]  /*4390*/  IMAD R37, R72, R3, RZ ;  /* 0x0000000348257224 */ /* 0x010fe200078e02ff */
[----:B------:R-:W-:-:S02]  /*43a0*/  ISETP.LT.AND P2, PT, R82, R77, !P0 ;  /* 0x0000004d5200720c */ /* 0x000fc40004741270 */
[----:B------:R-:W-:Y:S01]  /*43b0*/  LEA.HI.X.SX32 R5, R39, R32, 0x2, P6 ;  /* 0x0000002027057211 */ /* 0x000fe200030f16ff */
[----:B------:R4:W-:Y:S01]  /*43c0*/  @P3 STG.E desc[UR14][R30.64], R6 ;  /* 0x000000061e003986 */ /* 0x0009e2000c10190e */
[C---:B------:R-:W-:Y:S02]  /*43d0*/  LEA R34, P3, R35.reuse, R2, 0x2 ;  /* 0x0000000223227211 */ /* 0x040fe400078610ff */
[-C--:B------:R-:W-:Y:S01]  /*43e0*/  ISETP.LT.AND P4, PT, R72, R77.reuse, !P0 ;  /* 0x0000004d4800720c */ /* 0x080fe20004781270 */
[----:B------:R5:W-:Y:S01]  /*43f0*/  @P5 STG.E desc[UR14][R4.64], R10 ;  /* 0x0000000a04005986 */ /* 0x000be2000c10190e */
[----:B------:R-:W-:Y:S02]  /*4400*/  LEA.HI.X.SX32 R35, R35, R32, 0x2, P3 ;  /* 0x0000002023237211 */ /* 0x000fe400018f16ff */
[C---:B------:R-:W-:Y:S02]  /*4410*/  LEA R8, P6, R37.reuse, R2, 0x2 ;  /* 0x0000000225087211 */ /* 0x040fe400078c10ff */
[----:B------:R-:W-:Y:S01]  /*4420*/  ISETP.LT.AND P5, PT, R88, R77, !P0 ;  /* 0x0000004d5800720c */ /* 0x000fe200047a1270 */
[----:B------:R-:W-:Y:S01]  /*4430*/  @P2 STG.E desc[UR14][R34.64], R7 ;  /* 0x0000000722002986 */ /* 0x000fe2000c10190e */
[----:B--2---:R-:W-:Y:S01]  /*4440*/  LEA.HI.X.SX32 R9, R37, R32, 0x2, P6 ;  /* 0x0000002025097211 */ /* 0x004fe200030f16ff */
[----:B------:R-:W-:Y:S01]  /*4450*/  IMAD R37, R3, 0x4, R33 ;  /* 0x0000000403257824 */ /* 0x000fe200078e0221 */
[----:B------:R-:W-:-:S02]  /*4460*/  LEA R28, P2, R33, R2, 0x2 ;  /* 0x00000002211c7211 */ /* 0x000fc400078410ff */
[-C--:B------:R-:W-:Y:S01]  /*4470*/  ISETP.LT.AND P3, PT, R96, R77.reuse, !P0 ;  /* 0x0000004d6000720c */ /* 0x080fe20004761270 */
[----:B------:R2:W-:Y:S01]  /*4480*/  @P4 STG.E desc[UR14][R8.64], R11 ;  /* 0x0000000b08004986 */ /* 0x0005e2000c10190e */
[----:B------:R-:W-:Y:S01]  /*4490*/  LEA.HI.X.SX32 R29, R33, R32, 0x2, P2 ;  /* 0x00000020211d7211 */ /* 0x000fe200010f16ff */
[----:B----4-:R-:W-:Y:S01]  /*44a0*/  IMAD R31, R3, 0x4, R37 ;  /* 0x00000004031f7824 */ /* 0x010fe200078e0225 */
[----:B------:R-:W-:Y:S02]  /*44b0*/  ISETP.LT.AND P4, PT, R106, R77, !P0 ;  /* 0x0000004d6a00720c */ /* 0x000fe40004781270 */
[-C--:B-----5:R-:W-:Y:S01]  /*44c0*/  LEA R4, P6, R37, R2.reuse, 0x2 ;  /* 0x0000000225047211 */ /* 0x0a0fe200078c10ff */
[----:B---3--:R3:W-:Y:S01]  /*44d0*/  @P5 STG.E desc[UR14][R28.64], R20 ;  /* 0x000000141c005986 */ /* 0x0087e2000c10190e */
[----:B------:R-:W-:Y:S01]  /*44e0*/  IMAD R33, R3, 0x4, R31 ;  /* 0x0000000403217824 */ /* 0x000fe200078e021f */
[----:B------:R-:W-:Y:S02]  /*44f0*/  LEA R6, P5, R31, R2, 0x2 ;  /* 0x000000021f067211 */ /* 0x000fe400078a10ff */
[-C--:B------:R-:W-:Y:S01]  /*4500*/  LEA.HI.X.SX32 R5, R37, R32.reuse, 0x2, P6 ;  /* 0x0000002025057211 */ /* 0x080fe200030f16ff */
[----:B--2---:R-:W-:Y:S01]  /*4510*/  IMAD R11, R3, 0x4, R33 ;  /* 0x00000004030b7824 */ /* 0x004fe200078e0221 */
[----:B------:R-:W-:-:S02]  /*4520*/  LEA.HI.X.SX32 R7, R31, R32, 0x2, P5 ;  /* 0x000000201f077211 */ /* 0x000fc400028f16ff */
[-C--:B------:R-:W-:Y:S01]  /*4530*/  ISETP.LT.AND P2, PT, R108, R77.reuse, !P0 ;  /* 0x0000004d6c00720c */ /* 0x080fe20004741270 */
[----:B-1----:R1:W-:Y:S01]  /*4540*/  @P3 STG.E desc[UR14][R4.64], R24 ;  /* 0x0000001804003986 */ /* 0x0023e2000c10190e */
[-C--:B------:R-:W-:Y:S01]  /*4550*/  ISETP.LT.AND P5, PT, R102, R77.reuse, !P0 ;  /* 0x0000004d6600720c */ /* 0x080fe200047a1270 */
[----:B---3--:R-:W-:Y:S01]  /*4560*/  IMAD R29, R3, 0x4, R11 ;  /* 0x00000004031d7824 */ /* 0x008fe200078e020b */
[-C--:B------:R-:W-:Y:S01]  /*4570*/  LEA R8, P6, R33, R2.reuse, 0x2 ;  /* 0x0000000221087211 */ /* 0x080fe200078c10ff */
[----:B------:R2:W-:Y:S01]  /*4580*/  @P4 STG.E desc[UR14][R6.64], R21 ;  /* 0x0000001506004986 */ /* 0x0005e2000c10190e */
[----:B------:R-:W-:Y:S01]  /*4590*/  LEA R10, P4, R11, R2, 0x2 ;  /* 0x000000020b0a7211 */ /* 0x000fe200078810ff */
[----:B------:R-:W-:Y:S01]  /*45a0*/  IMAD R31, R3, 0x4, R29 ;  /* 0x00000004031f7824 */ /* 0x000fe200078e021d */
[----:B------:R-:W-:Y:S02]  /*45b0*/  ISETP.LT.AND P3, PT, R104, R77, !P0 ;  /* 0x0000004d6800720c */ /* 0x000fe40004761270 */
[----:B------:R-:W-:-:S02]  /*45c0*/  LEA.HI.X.SX32 R9, R33, R32, 0x2, P6 ;  /* 0x0000002021097211 */ /* 0x000fc400030f16ff */
[----:B------:R-:W-:Y:S02]  /*45d0*/  LEA.HI.X.SX32 R11, R11, R32, 0x2, P4 ;  /* 0x000000200b0b7211 */ /* 0x000fe400020f16ff */
[----:B-1----:R-:W-:Y:S01]  /*45e0*/  LEA R4, P6, R29, R2, 0x2 ;  /* 0x000000021d047211 */ /* 0x002fe200078c10ff */
[----:B------:R1:W-:Y:S01]  /*45f0*/  @P2 STG.E desc[UR14][R8.64], R25 ;  /* 0x0000001908002986 */ /* 0x0003e2000c10190e */
[-C--:B------:R-:W-:Y:S01]  /*4600*/  ISETP.LT.AND P4, PT, R98, R77.reuse, !P0 ;  /* 0x0000004d6200720c */ /* 0x080fe20004781270 */
[----:B--2---:R-:W-:Y:S01]  /*4610*/  IMAD R21, R3, 0x4, R31 ;  /* 0x0000000403157824 */ /* 0x004fe200078e021f */
[----:B------:R-:W-:Y:S01]  /*4620*/  LEA.HI.X.SX32 R5, R29, R32, 0x2, P6 ;  /* 0x000000201d057211 */ /* 0x000fe200030f16ff */
[----:B------:R2:W-:Y:S01]  /*4630*/  @P5 STG.E desc[UR14][R10.64], R22 ;  /* 0x000000160a005986 */ /* 0x0005e2000c10190e */
[C---:B------:R-:W-:Y:S02]  /*4640*/  LEA R6, P6, R31.reuse, R2, 0x2 ;  /* 0x000000021f067211 */ /* 0x040fe400078c10ff */
[----:B------:R-:W-:Y:S01]  /*4650*/  ISETP.LT.AND P2, PT, R100, R77, !P0 ;  /* 0x0000004d6400720c */ /* 0x000fe20004741270 */
[----:B------:R3:W-:Y:S01]  /*4660*/  @P3 STG.E desc[UR14][R4.64], R26 ;  /* 0x0000001a04003986 */ /* 0x0007e2000c10190e */
[----:B------:R-:W-:-:S02]  /*4670*/  LEA.HI.X.SX32 R7, R31, R32, 0x2, P6 ;  /* 0x000000201f077211 */ /* 0x000fc400030f16ff */
[-C--:B------:R-:W-:Y:S01]  /*4680*/  ISETP.LT.AND P3, PT, R92, R77.reuse, !P0 ;  /* 0x0000004d5c00720c */ /* 0x080fe20004761270 */
[----:B-1----:R-:W-:Y:S01]  /*4690*/  IMAD R25, R3, 0x4, R21 ;  /* 0x0000000403197824 */ /* 0x002fe200078e0215 */
[C---:B------:R-:W-:Y:S01]  /*46a0*/  LEA R8, P5, R21.reuse, R2, 0x2 ;  /* 0x0000000215087211 */ /* 0x040fe200078a10ff */
[----:B------:R1:W-:Y:S01]  /*46b0*/  @P4 STG.E desc[UR14][R6.64], R23 ;  /* 0x0000001706004986 */ /* 0x0003e2000c10190e */
[----:B------:R-:W-:Y:S02]  /*46c0*/  ISETP.LT.AND P6, PT, R94, R77, !P0 ;  /* 0x0000004d5e00720c */ /* 0x000fe400047c1270 */
[----:B------:R-:W-:Y:S01]  /*46d0*/  LEA.HI.X.SX32 R9, R21, R32, 0x2, P5 ;  /* 0x0000002015097211 */ /* 0x000fe200028f16ff */
[----:B------:R-:W-:Y:S01]  /*46e0*/  IMAD R21, R3, 0x4, R25 ;  /* 0x0000000403157824 */ /* 0x000fe200078e0219 */
[----:B--2---:R-:W-:-:S03]  /*46f0*/  LEA R10, P4, R25, R2, 0x2 ;  /* 0x00000002190a7211 */ /* 0x004fc600078810ff */
[----:B---3--:R-:W-:Y:S01]  /*4700*/  IMAD R5, R3, 0x4, R21 ;  /* 0x0000000403057824 */ /* 0x008fe200078e0215 */
[----:B------:R-:W-:Y:S01]  /*4710*/  LEA R20, P5, R21, R2, 0x2 ;  /* 0x0000000215147211 */ /* 0x000fe200078a10ff */
[----:B------:R2:W-:Y:S01]  /*4720*/  @P2 STG.E desc[UR14][R8.64], R27 ;  /* 0x0000001b08002986 */ /* 0x0005e2000c10190e */
[-C--:B------:R-:W-:Y:S01]  /*4730*/  LEA.HI.X.SX32 R11, R25, R32.reuse, 0x2, P4 ;  /* 0x00000020190b7211 */ /* 0x080fe200020f16ff */
[----:B-1----:R-:W-:Y:S01]  /*4740*/  IMAD R7, R3, 0x4, R5 ;  /* 0x0000000403077824 */ /* 0x002fe200078e0205 */
[----:B------:R-:W-:Y:S02]  /*4750*/  LEA.HI.X.SX32 R21, R21, R32, 0x2, P5 ;  /* 0x0000002015157211 */ /* 0x000fe400028f16ff */
[-C--:B------:R-:W-:Y:S01]  /*4760*/  ISETP.LT.AND P4, PT, R84, R77.reuse, !P0 ;  /* 0x0000004d5400720c */ /* 0x080fe20004781270 */
[----:B------:R-:W-:Y:S01]  /*4770*/  @P3 STG.E desc[UR14][R10.64], R12 ;  /* 0x0000000c0a003986 */ /* 0x000fe2000c10190e */
[-C--:B------:R-:W-:Y:S02]  /*4780*/  LEA R22, P5, R5, R2.reuse, 0x2 ;  /* 0x0000000205167211 */ /* 0x080fe400078a10ff */
[-C--:B------:R-:W-:Y:S01]  /*4790*/  ISETP.LT.AND P3, PT, R80, R77.reuse, !P0 ;  /* 0x0000004d5000720c */ /* 0x080fe20004761270 */
[----:B------:R1:W-:Y:S01]  /*47a0*/  @P6 STG.E desc[UR14][R20.64], R16 ;  /* 0x0000001014006986 */ /* 0x0003e2000c10190e */
[----:B------:R-:W-:Y:S01]  /*47b0*/  LEA R24, P6, R7, R2, 0x2 ;  /* 0x0000000207187211 */ /* 0x000fe200078c10ff */
[----:B--2---:R-:W-:Y:S01]  /*47c0*/  IMAD R27, R3, 0x4, R7 ;  /* 0x00000004031b7824 */ /* 0x004fe200078e0207 */
[-C--:B------:R-:W-:Y:S01]  /*47d0*/  LEA.HI.X.SX32 R23, R5, R32.reuse, 0x2, P5 ;  /* 0x0000002005177211 */ /* 0x080fe200028f16ff */
[----:B------:R-:W-:Y:S01]  /*47e0*/  LDS.128 R8, [R0+UR7+0x800] ;  /* 0x0008000700087984 */ /* 0x000fe20008000c00 */
[----:B------:R-:W-:Y:S01]  /*47f0*/  LEA.HI.X.SX32 R25, R7, R32, 0x2, P6 ;  /* 0x0000002007197211 */ /* 0x000fe200030f16ff */
[C---:B------:R-:W-:Y:S01]  /*4800*/  IMAD R29, R3.reuse, 0x4, R27 ;  /* 0x00000004031d7824 */ /* 0x040fe200078e021b */
[-C--:B------:R-:W-:Y:S01]  /*4810*/  ISETP.LT.AND P5, PT, R78, R77.reuse, !P0 ;  /* 0x0000004d4e00720c */ /* 0x080fe200047a1270 */
[----:B------:R-:W2:Y:S01]  /*4820*/  LDS.128 R4, [R63+UR7+0x800] ;  /* 0x000800073f047984 */ /* 0x000ea20008000c00 */
[----:B------:R-:W-:Y:S01]  /*4830*/  ISETP.LT.AND P2, PT, R86, R77, !P0 ;  /* 0x0000004d5600720c */ /* 0x000fe20004741270 */
[----:B------:R-:W-:-:S02]  /*4840*/  IMAD R31, R3, 0x4, R29 ;  /* 0x00000004031f7824 */ /* 0x000fc400078e021d */
[----:B------:R3:W-:Y:S01]  /*4850*/  @P4 STG.E desc[UR14][R22.64], R13 ;  /* 0x0000000d16004986 */ /* 0x0007e2000c10190e */
[-C--:B------:R-:W-:Y:S02]  /*4860*/  LEA R26, P4, R27, R2.reuse, 0x2 ;  /* 0x000000021b1a7211 */ /* 0x080fe400078810ff */
[----:B-1----:R-:W-:Y:S01]  /*4870*/  LEA R20, P6, R29, R2, 0x2 ;  /* 0x000000021d147211 */ /* 0x002fe200078c10ff */
[----:B------:R1:W-:Y:S01]  /*4880*/  @P3 STG.E desc[UR14][R24.64], R17 ;  /* 0x0000001118003986 */ /* 0x0003e2000c10190e */
[-C--:B------:R-:W-:Y:S02]  /*4890*/  LEA.HI.X.SX32 R27, R27, R32.reuse, 0x2, P4 ;  /* 0x000000201b1b7211 */ /* 0x080fe400020f16ff */
[-C--:B------:R-:W-:Y:S02]  /*48a0*/  ISETP.LT.AND P4, PT, R56, R77.reuse, !P0 ;  /* 0x0000004d3800720c */ /* 0x080fe40004781270 */
[----:B------:R-:W-:Y:S01]  /*48b0*/  LEA.HI.X.SX32 R21, R29, R32, 0x2, P6 ;  /* 0x000000201d157211 */ /* 0x000fe200030f16ff */
[----:B------:R4:W-:Y:S01]  /*48c0*/  @P5 STG.E desc[UR14][R26.64], R14 ;  /* 0x0000000e1a005986 */ /* 0x0009e2000c10190e */
[----:B------:R-:W-:Y:S01]  /*48d0*/  LEA R12, P5, R31, R2, 0x2 ;  /* 0x000000021f0c7211 */ /* 0x000fe200078a10ff */
[----:B---3--:R-:W-:Y:S01]  /*48e0*/  IMAD R23, R3, 0x4, R31 ;  /* 0x0000000403177824 */ /* 0x008fe200078e021f */
[----:B------:R-:W-:Y:S01]  /*48f0*/  ISETP.LT.AND P3, PT, R60, R77, !P0 ;  /* 0x0000004d3c00720c */ /* 0x000fe20004761270 */
[----:B------:R3:W-:Y:S01]  /*4900*/  @P2 STG.E desc[UR14][R20.64], R18 ;  /* 0x0000001214002986 */ /* 0x0007e2000c10190e */
[----:B------:R-:W-:Y:S01]  /*4910*/  LEA.HI.X.SX32 R13, R31, R32, 0x2, P5 ;  /* 0x000000201f0d7211 */ /* 0x000fe200028f16ff */
[----:B-1----:R-:W-:Y:S01]  /*4920*/  IMAD R25, R3, 0x4, R23 ;  /* 0x0000000403197824 */ /* 0x002fe200078e0217 */
[----:B------:R-:W-:-:S02]  /*4930*/  LEA R16, P6, R23, R2, 0x2 ;  /* 0x0000000217107211 */ /* 0x000fc400078c10ff */
[-C--:B------:R-:W-:Y:S01]  /*4940*/  ISETP.LT.AND P5, PT, R76, R77.reuse, !P0 ;  /* 0x0000004d4c00720c */ /* 0x080fe200047a1270 */
[----:B------:R1:W-:Y:S01]  /*4950*/  @P4 STG.E desc[UR14][R12.64], R15 ;  /* 0x0000000f0c004986 */ /* 0x0003e2000c10190e */
[-C--:B------:R-:W-:Y:S01]  /*4960*/  ISETP.LT.AND P2, PT, R58, R77.reuse, !P0 ;  /* 0x0000004d3a00720c */ /* 0x080fe20004741270 */
[----:B----4-:R-:W-:Y:S01]  /*4970*/  IMAD R27, R3, 0x4, R25 ;  /* 0x00000004031b7824 */ /* 0x010fe200078e0219 */
[----:B------:R-:W-:Y:S02]  /*4980*/  LEA R22, P4, R25, R2, 0x2 ;  /* 0x0000000219167211 */ /* 0x000fe400078810ff */
[----:B------:R-:W-:Y:S01]  /*4990*/  LEA.HI.X.SX32 R17, R23, R32, 0x2, P6 ;  /* 0x0000002017117211 */ /* 0x000fe200030f16ff */
[----:B------:R-:W-:Y:S01]  /*49a0*/  IMAD R29, R3, 0x4, R27 ;  /* 0x00000004031d7824 */ /* 0x000fe200078e021b */
[----:B---3--:R-:W-:Y:S02]  /*49b0*/  LEA R20, P6, R27, R2, 0x2 ;  /* 0x000000021b147211 */ /* 0x008fe400078c10ff */
[-C--:B------:R-:W-:Y:S01]  /*49c0*/  LEA.HI.X.SX32 R23, R25, R32.reuse, 0x2, P4 ;  /* 0x0000002019177211 */ /* 0x080fe200020f16ff */
[----:B------:R-:W-:Y:S01]  /*49d0*/  IMAD R25, R3, 0x4, R29 ;  /* 0x0000000403197824 */ /* 0x000fe200078e021d */
[----:B------:R-:W-:Y:S01]  /*49e0*/  LEA.HI.X.SX32 R21, R27, R32, 0x2, P6 ;  /* 0x000000201b157211 */ /* 0x000fe200030f16ff */
[----:B------:R3:W-:Y:S01]  /*49f0*/  @P3 STG.E desc[UR14][R16.64], R19 ;  /* 0x0000001310003986 */ /* 0x0007e2000c10190e */
[----:B-1----:R-:W-:Y:S01]  /*4a00*/  LEA R12, P6, R29, R2, 0x2 ;  /* 0x000000021d0c7211 */ /* 0x002fe200078c10ff */
[----:B------:R-:W-:Y:S01]  /*4a10*/  IMAD R27, R3, 0x4, R25 ;  /* 0x00000004031b7824 */ /* 0x000fe200078e0219 */
[-C--:B------:R-:W-:Y:S01]  /*4a20*/  ISETP.LT.AND P4, PT, R74, R77.reuse, !P0 ;  /* 0x0000004d4a00720c */ /* 0x080fe20004781270 */
[----:B--2---:R1:W-:Y:S01]  /*4a30*/  @P5 STG.E desc[UR14][R22.64], R4 ;  /* 0x0000000416005986 */ /* 0x0043e2000c10190e */
[----:B------:R-:W-:-:S02]  /*4a40*/  ISETP.LT.AND P5, PT, R70, R77, !P0 ;  /* 0x0000004d4600720c */ /* 0x000fc400047a1270 */
[----:B------:R-:W-:Y:S01]  /*4a50*/  LEA.HI.X.SX32 R13, R29, R32, 0x2, P6 ;  /* 0x000000201d0d7211 */ /* 0x000fe200030f16ff */
[----:B------:R2:W-:Y:S01]  /*4a60*/  @P2 STG.E desc[UR14][R20.64], R8 ;  /* 0x0000000814002986 */ /* 0x0005e2000c10190e */
[----:B------:R-:W-:Y:S02]  /*4a70*/  LEA R14, P2, R25, R2, 0x2 ;  /* 0x00000002190e7211 */ /* 0x000fe400078410ff */
[-C--:B------:R-:W-:Y:S01]  /*4a80*/  ISETP.LT.AND P3, PT, R66, R77.reuse, !P0 ;  /* 0x0000004d4200720c */ /* 0x080fe20004761270 */
[----:B---3--:R-:W-:Y:S01]  /*4a90*/  IMAD R19, R3, 0x4, R27 ;  /* 0x0000000403137824 */ /* 0x008fe200078e021b */
[----:B------:R-:W-:Y:S02]  /*4aa0*/  LEA.HI.X.SX32 R15, R25, R32, 0x2, P2 ;  /* 0x00000020190f7211 */ /* 0x000fe400010f16ff */
[-C--:B------:R-:W-:Y:S01]  /*4ab0*/  LEA R16, P6, R27, R2.reuse, 0x2 ;  /* 0x000000021b107211 */ /* 0x080fe200078c10ff */
[----:B------:R-:W-:Y:S01]  /*4ac0*/  IMAD R29, R3, 0x4, R19 ;  /* 0x00000004031d7824 */ /* 0x000fe200078e0213 */
[----:B------:R-:W-:Y:S01]  /*4ad0*/  LEA R18, P2, R19, R2, 0x2 ;  /* 0x0000000213127211 */ /* 0x000fe200078410ff */
[----:B------:R2:W-:Y:S01]  /*4ae0*/  @P5 STG.E desc[UR14][R12.64], R5 ;  /* 0x000000050c005986 */ /* 0x0005e2000c10190e */
[-C--:B------:R-:W-:Y:S01]  /*4af0*/  LEA.HI.X.SX32 R17, R27, R32.reuse, 0x2, P6 ;  /* 0x000000201b117211 */ /* 0x080fe200030f16ff */
[----:B------:R-:W-:Y:S01]  /*4b00*/  IMAD R3, R3, 0x4, R29 ;  /* 0x0000000403037824 */ /* 0x000fe200078e021d */
[----:B------:R-:W-:Y:S01]  /*4b10*/  LEA.HI.X.SX32 R19, R19, R32, 0x2, P2 ;  /* 0x0000002013137211 */ /* 0x000fe200010f16ff */
[----:B------:R2:W-:Y:S01]  /*4b20*/  @P4 STG.E desc[UR14][R14.64], R9 ;  /* 0x000000090e004986 */ /* 0x0005e2000c10190e */
[----:B------:R-:W-:-:S02]  /*4b30*/  ISETP.LT.AND P2, PT, R62, R77, !P0 ;  /* 0x0000004d3e00720c */ /* 0x000fc40004741270 */
[----:B------:R-:W-:Y:S01]  /*4b40*/  ISETP.LT.AND P0, PT, R68, R77, !P0 ;  /* 0x0000004d4400720c */ /* 0x000fe20004701270 */
[----:B------:R2:W-:Y:S01]  /*4b50*/  @P3 STG.E desc[UR14][R16.64], R6 ;  /* 0x0000000610003986 */ /* 0x0005e2000c10190e */
[----:B-1----:R-:W-:-:S04]  /*4b60*/  LEA R22, P6, R29, R2, 0x2 ;  /* 0x000000021d167211 */ /* 0x002fc800078c10ff */
[----:B------:R-:W-:Y:S02]  /*4b70*/  LEA.HI.X.SX32 R23, R29, R32, 0x2, P6 ;  /* 0x000000201d177211 */ /* 0x000fe400030f16ff */
[----:B------:R-:W-:-:S03]  /*4b80*/  LEA R2, P6, R3, R2, 0x2 ;  /* 0x0000000203027211 */ /* 0x000fc600078c10ff */
[----:B------:R2:W-:Y:S01]  /*4b90*/  @P2 STG.E desc[UR14][R18.64], R10 ;  /* 0x0000000a12002986 */ /* 0x0005e2000c10190e */
[----:B------:R-:W-:-:S03]  /*4ba0*/  LEA.HI.X.SX32 R3, R3, R32, 0x2, P6 ;  /* 0x0000002003037211 */ /* 0x000fc600030f16ff */
[----:B------:R2:W-:Y:S01]  /*4bb0*/  @P1 STG.E desc[UR14][R22.64], R7 ;  /* 0x0000000716001986 */ /* 0x0005e2000c10190e */
[----:B------:R-:W-:Y:S05]  /*4bc0*/  @!P0 EXIT ;  /* 0x000000000000894d */ /* 0x000fea0003800000 */
[----:B------:R-:W-:Y:S01]  /*4bd0*/  STG.E desc[UR14][R2.64], R11 ;  /* 0x0000000b02007986 */ /* 0x000fe2000c10190e */
[----:B------:R-:W-:Y:S05]  /*4be0*/  EXIT ;  /* 0x000000000000794d */ /* 0x000fea0003800000 */
.L_x_2:
[----:B------:R-:W-:-:S00]  /*4bf0*/  BRA `(.L_x_2) ;  /* 0xfffffffc00fc7947 */ /* 0x000fc0000383ffff */
[----:B------:R-:W-:-:S00]  /*4c00*/  NOP ;  /* 0x0000000000007918 */ /* 0x000fc00000000000 */
[----:B------:R-:W-:-:S00]  /*4c10*/  NOP ;  /* 0x0000000000007918 */ /* 0x000fc00000000000 */
[----:B------:R-:W-:-:S00]  /*4c20*/  NOP ;  /* 0x0000000000007918 */ /* 0x000fc00000000000 */
[----:B------:R-:W-:-:S00]  /*4c30*/  NOP ;  /* 0x0000000000007918 */ /* 0x000fc00000000000 */
[----:B------:R-:W-:-:S00]  /*4c40*/  NOP ;  /* 0x0000000000007918 */ /* 0x000fc00000000000 */
[----:B------:R-:W-:-:S00]  /*4c50*/  NOP ;  /* 0x0000000000007918 */ /* 0x000fc00000000000 */
[----:B------:R-:W-:-:S00]  /*4c60*/  NOP ;  /* 0x0000000000007918 */ /* 0x000fc00000000000 */
[----:B------:R-:W-:-:S00]  /*4c70*/  NOP ;  /* 0x0000000000007918 */ /* 0x000fc00000000000 */
.L_x_3:


//--------------------- .nv.shared.matmul_kernel  --------------------------
	.section	.nv.shared.matmul_kernel,"aw",@nobits
	.sectionflags	@""
	.align	16
	.zero		1024


//--------------------- .nv.shared.reserved.0     --------------------------
	.section	.nv.shared.reserved.0,"aw",@nobits
	.weak		__nv_reservedSMEM_offset_0_alias
	.size		__nv_reservedSMEM_offset_0_alias, 0, 0
	.other		__nv_reservedSMEM_offset_0_alias,@"STO_CUDA_RESERVED_SHARED STV_DEFAULT"
__nv_reservedSMEM_offset_0_alias:
	.zero		0


//--------------------- .nv.constant0.matmul_kernel --------------------------
	.section	.nv.constant0.matmul_kernel,"a",@progbits
	.sectionflags	@""
	.align	4
.nv.constant0.matmul_kernel:
	.zero		608


//--------------------- SYMBOLS --------------------------

	.type		.nv.reservedSmem.offset0,@object
	.size		.nv.reservedSmem.offset0,0x4
